//
// Generated by NVIDIA NVVM Compiler
//
// Compiler Build ID: CL-36424714
// Cuda compilation tools, release 13.0, V13.0.88
// Based on NVVM 20.0.0
//

.version 9.0
.target sm_100
.address_size 64

	// .globl	_Z9vectorSumPfS_S_
// _ZZ11vectorMaxv2PKfPfiE8blockMax has been demoted
.extern .shared .align 16 .b8 buff[];

.visible .entry _Z9vectorSumPfS_S_(
	.param .u64 .ptr .align 1 _Z9vectorSumPfS_S__param_0,
	.param .u64 .ptr .align 1 _Z9vectorSumPfS_S__param_1,
	.param .u64 .ptr .align 1 _Z9vectorSumPfS_S__param_2
)
{
	.reg .b32 	%r<5>;
	.reg .b32 	%f<4>;
	.reg .b64 	%rd<11>;

	ld.param.u64 	%rd1, [_Z9vectorSumPfS_S__param_0];
	ld.param.u64 	%rd2, [_Z9vectorSumPfS_S__param_1];
	ld.param.u64 	%rd3, [_Z9vectorSumPfS_S__param_2];
	cvta.to.global.u64 	%rd4, %rd3;
	cvta.to.global.u64 	%rd5, %rd2;
	cvta.to.global.u64 	%rd6, %rd1;
	mov.u32 	%r1, %ntid.x;
	mov.u32 	%r2, %ctaid.x;
	mov.u32 	%r3, %tid.x;
	mad.lo.s32 	%r4, %r1, %r2, %r3;
	mul.wide.s32 	%rd7, %r4, 4;
	add.s64 	%rd8, %rd6, %rd7;
	ld.global.f32 	%f1, [%rd8];
	add.s64 	%rd9, %rd5, %rd7;
	ld.global.f32 	%f2, [%rd9];
	add.f32 	%f3, %f1, %f2;
	add.s64 	%rd10, %rd4, %rd7;
	st.global.f32 	[%rd10], %f3;
	ret;

}
	// .globl	_Z18vectorSumSharedMemPfS_S_
.visible .entry _Z18vectorSumSharedMemPfS_S_(
	.param .u64 .ptr .align 1 _Z18vectorSumSharedMemPfS_S__param_0,
	.param .u64 .ptr .align 1 _Z18vectorSumSharedMemPfS_S__param_1,
	.param .u64 .ptr .align 1 _Z18vectorSumSharedMemPfS_S__param_2
)
{
	.reg .b32 	%r<10>;
	.reg .b32 	%f<4>;
	.reg .b64 	%rd<11>;

	ld.param.u64 	%rd1, [_Z18vectorSumSharedMemPfS_S__param_0];
	ld.param.u64 	%rd2, [_Z18vectorSumSharedMemPfS_S__param_1];
	ld.param.u64 	%rd3, [_Z18vectorSumSharedMemPfS_S__param_2];
	cvta.to.global.u64 	%rd4, %rd3;
	cvta.to.global.u64 	%rd5, %rd2;
	cvta.to.global.u64 	%rd6, %rd1;
	mov.u32 	%r1, %ntid.x;
	mov.u32 	%r2, %ctaid.x;
	mov.u32 	%r3, %tid.x;
	mad.lo.s32 	%r4, %r1, %r2, %r3;
	mul.wide.s32 	%rd7, %r4, 4;
	add.s64 	%rd8, %rd6, %rd7;
	ld.global.f32 	%f1, [%rd8];
	shl.b32 	%r5, %r3, 2;
	mov.u32 	%r6, buff;
	add.s32 	%r7, %r6, %r5;
	st.shared.f32 	[%r7], %f1;
	add.s64 	%rd9, %rd5, %rd7;
	ld.global.f32 	%f2, [%rd9];
	shl.b32 	%r8, %r1, 2;
	add.s32 	%r9, %r7, %r8;
	st.shared.f32 	[%r9], %f2;
	add.f32 	%f3, %f1, %f2;
	add.s64 	%rd10, %rd4, %rd7;
	st.global.f32 	[%rd10], %f3;
	ret;

}
	// .globl	_Z19vectorRazlikaSosediPKfPfi
.visible .entry _Z19vectorRazlikaSosediPKfPfi(
	.param .u64 .ptr .align 1 _Z19vectorRazlikaSosediPKfPfi_param_0,
	.param .u64 .ptr .align 1 _Z19vectorRazlikaSosediPKfPfi_param_1,
	.param .u32 _Z19vectorRazlikaSosediPKfPfi_param_2
)
{
	.reg .pred 	%p<2>;
	.reg .b32 	%r<7>;
	.reg .b32 	%f<4>;
	.reg .b64 	%rd<8>;

	ld.param.u64 	%rd1, [_Z19vectorRazlikaSosediPKfPfi_param_0];
	ld.param.u64 	%rd2, [_Z19vectorRazlikaSosediPKfPfi_param_1];
	ld.param.u32 	%r2, [_Z19vectorRazlikaSosediPKfPfi_param_2];
	mov.u32 	%r3, %ntid.x;
	mov.u32 	%r4, %ctaid.x;
	mov.u32 	%r5, %tid.x;
	mad.lo.s32 	%r1, %r3, %r4, %r5;
	add.s32 	%r6, %r2, -1;
	setp.ge.s32 	%p1, %r1, %r6;
	@%p1 bra 	$L__BB2_2;
	cvta.to.global.u64 	%rd3, %rd1;
	cvta.to.global.u64 	%rd4, %rd2;
	mul.wide.s32 	%rd5, %r1, 4;
	add.s64 	%rd6, %rd3, %rd5;
	ld.global.f32 	%f1, [%rd6+4];
	ld.global.f32 	%f2, [%rd6];
	sub.f32 	%f3, %f1, %f2;
	add.s64 	%rd7, %rd4, %rd5;
	st.global.f32 	[%rd7], %f3;
$L__BB2_2:
	ret;

}
	// .globl	_Z28vectorRazlikaSosediSharedMemPKfPfi
.visible .entry _Z28vectorRazlikaSosediSharedMemPKfPfi(
	.param .u64 .ptr .align 1 _Z28vectorRazlikaSosediSharedMemPKfPfi_param_0,
	.param .u64 .ptr .align 1 _Z28vectorRazlikaSosediSharedMemPKfPfi_param_1,
	.param .u32 _Z28vectorRazlikaSosediSharedMemPKfPfi_param_2
)
{
	.reg .pred 	%p<4>;
	.reg .b32 	%r<11>;
	.reg .b32 	%f<7>;
	.reg .b64 	%rd<11>;

	ld.param.u64 	%rd3, [_Z28vectorRazlikaSosediSharedMemPKfPfi_param_0];
	ld.param.u64 	%rd4, [_Z28vectorRazlikaSosediSharedMemPKfPfi_param_1];
	ld.param.u32 	%r5, [_Z28vectorRazlikaSosediSharedMemPKfPfi_param_2];
	cvta.to.global.u64 	%rd1, %rd4;
	mov.u32 	%r1, %ntid.x;
	mov.u32 	%r6, %ctaid.x;
	mov.u32 	%r2, %tid.x;
	mad.lo.s32 	%r3, %r1, %r6, %r2;
	setp.ge.s32 	%p1, %r3, %r5;
	@%p1 bra 	$L__BB3_5;
	cvta.to.global.u64 	%rd5, %rd3;
	mul.wide.s32 	%rd6, %r3, 4;
	add.s64 	%rd2, %rd5, %rd6;
	ld.global.f32 	%f1, [%rd2];
	shl.b32 	%r7, %r2, 2;
	mov.u32 	%r8, buff;
	add.s32 	%r4, %r8, %r7;
	st.shared.f32 	[%r4], %f1;
	add.s32 	%r9, %r1, -1;
	setp.ne.s32 	%p2, %r2, %r9;
	@%p2 bra 	$L__BB3_4;
	add.s32 	%r10, %r5, -1;
	setp.eq.s32 	%p3, %r3, %r10;
	@%p3 bra 	$L__BB3_5;
	ld.global.f32 	%f5, [%rd2+4];
	sub.f32 	%f6, %f5, %f1;
	add.s64 	%rd10, %rd1, %rd6;
	st.global.f32 	[%rd10], %f6;
	bra.uni 	$L__BB3_5;
$L__BB3_4:
	bar.sync 	0;
	ld.shared.f32 	%f2, [%r4+4];
	ld.shared.f32 	%f3, [%r4];
	sub.f32 	%f4, %f2, %f3;
	add.s64 	%rd8, %rd1, %rd6;
	st.global.f32 	[%rd8], %f4;
$L__BB3_5:
	ret;

}
	// .globl	_Z30vectorRazlikaSosediSharedMemv2PKfPfi
.visible .entry _Z30vectorRazlikaSosediSharedMemv2PKfPfi(
	.param .u64 .ptr .align 1 _Z30vectorRazlikaSosediSharedMemv2PKfPfi_param_0,
	.param .u64 .ptr .align 1 _Z30vectorRazlikaSosediSharedMemv2PKfPfi_param_1,
	.param .u32 _Z30vectorRazlikaSosediSharedMemv2PKfPfi_param_2
)
{
	.reg .pred 	%p<4>;
	.reg .b32 	%r<11>;
	.reg .b32 	%f<7>;
	.reg .b64 	%rd<11>;

	ld.param.u64 	%rd3, [_Z30vectorRazlikaSosediSharedMemv2PKfPfi_param_0];
	ld.param.u64 	%rd4, [_Z30vectorRazlikaSosediSharedMemv2PKfPfi_param_1];
	ld.param.u32 	%r5, [_Z30vectorRazlikaSosediSharedMemv2PKfPfi_param_2];
	cvta.to.global.u64 	%rd1, %rd4;
	mov.u32 	%r1, %ntid.x;
	mov.u32 	%r6, %ctaid.x;
	mov.u32 	%r2, %tid.x;
	mad.lo.s32 	%r3, %r1, %r6, %r2;
	setp.ge.s32 	%p1, %r3, %r5;
	@%p1 bra 	$L__BB4_5;
	cvta.to.global.u64 	%rd5, %rd3;
	mul.wide.s32 	%rd6, %r3, 4;
	add.s64 	%rd2, %rd5, %rd6;
	ld.global.f32 	%f1, [%rd2];
	shl.b32 	%r7, %r2, 2;
	mov.u32 	%r8, buff;
	add.s32 	%r4, %r8, %r7;
	st.shared.f32 	[%r4], %f1;
	add.s32 	%r9, %r5, -1;
	setp.eq.s32 	%p2, %r3, %r9;
	@%p2 bra 	$L__BB4_5;
	add.s32 	%r10, %r1, -1;
	setp.ne.s32 	%p3, %r2, %r10;
	@%p3 bra 	$L__BB4_4;
	ld.global.f32 	%f5, [%rd2+4];
	sub.f32 	%f6, %f5, %f1;
	add.s64 	%rd10, %rd1, %rd6;
	st.global.f32 	[%rd10], %f6;
	bra.uni 	$L__BB4_5;
$L__BB4_4:
	bar.sync 	0;
	ld.shared.f32 	%f2, [%r4+4];
	ld.shared.f32 	%f3, [%r4];
	sub.f32 	%f4, %f2, %f3;
	add.s64 	%rd8, %rd1, %rd6;
	st.global.f32 	[%rd8], %f4;
$L__BB4_5:
	ret;

}
	// .globl	_Z30vectorRazlikaSosediSharedMemv3PKfPfi
.visible .entry _Z30vectorRazlikaSosediSharedMemv3PKfPfi(
	.param .u64 .ptr .align 1 _Z30vectorRazlikaSosediSharedMemv3PKfPfi_param_0,
	.param .u64 .ptr .align 1 _Z30vectorRazlikaSosediSharedMemv3PKfPfi_param_1,
	.param .u32 _Z30vectorRazlikaSosediSharedMemv3PKfPfi_param_2
)
{
	.reg .pred 	%p<4>;
	.reg .b32 	%r<11>;
	.reg .b32 	%f<8>;
	.reg .b64 	%rd<11>;

	ld.param.u64 	%rd3, [_Z30vectorRazlikaSosediSharedMemv3PKfPfi_param_0];
	ld.param.u64 	%rd4, [_Z30vectorRazlikaSosediSharedMemv3PKfPfi_param_1];
	ld.param.u32 	%r5, [_Z30vectorRazlikaSosediSharedMemv3PKfPfi_param_2];
	cvta.to.global.u64 	%rd1, %rd4;
	mov.u32 	%r1, %ntid.x;
	mov.u32 	%r6, %ctaid.x;
	mov.u32 	%r2, %tid.x;
	mad.lo.s32 	%r3, %r1, %r6, %r2;
	setp.ge.s32 	%p1, %r3, %r5;
	@%p1 bra 	$L__BB5_5;
	cvta.to.global.u64 	%rd5, %rd3;
	mul.wide.s32 	%rd6, %r3, 4;
	add.s64 	%rd2, %rd5, %rd6;
	ld.global.f32 	%f1, [%rd2];
	shl.b32 	%r7, %r2, 2;
	mov.u32 	%r8, buff;
	add.s32 	%r4, %r8, %r7;
	st.shared.f32 	[%r4], %f1;
	bar.sync 	0;
	add.s32 	%r9, %r1, -1;
	setp.ne.s32 	%p2, %r2, %r9;
	@%p2 bra 	$L__BB5_4;
	add.s32 	%r10, %r5, -1;
	setp.eq.s32 	%p3, %r3, %r10;
	@%p3 bra 	$L__BB5_5;
	ld.global.f32 	%f5, [%rd2+4];
	ld.shared.f32 	%f6, [%r4];
	sub.f32 	%f7, %f5, %f6;
	add.s64 	%rd10, %rd1, %rd6;
	st.global.f32 	[%rd10], %f7;
	bra.uni 	$L__BB5_5;
$L__BB5_4:
	ld.shared.f32 	%f2, [%r4+4];
	ld.shared.f32 	%f3, [%r4];
	sub.f32 	%f4, %f2, %f3;
	add.s64 	%rd8, %rd1, %rd6;
	st.global.f32 	[%rd8], %f4;
$L__BB5_5:
	ret;

}
	// .globl	_Z35vectorRazlikaSosediSharedMemv4Faza1PKfPfi
.visible .entry _Z35vectorRazlikaSosediSharedMemv4Faza1PKfPfi(
	.param .u64 .ptr .align 1 _Z35vectorRazlikaSosediSharedMemv4Faza1PKfPfi_param_0,
	.param .u64 .ptr .align 1 _Z35vectorRazlikaSosediSharedMemv4Faza1PKfPfi_param_1,
	.param .u32 _Z35vectorRazlikaSosediSharedMemv4Faza1PKfPfi_param_2
)
{
	.reg .pred 	%p<2>;
	.reg .b32 	%r<9>;
	.reg .b32 	%f<5>;
	.reg .b64 	%rd<8>;

	ld.param.u64 	%rd1, [_Z35vectorRazlikaSosediSharedMemv4Faza1PKfPfi_param_0];
	ld.param.u64 	%rd2, [_Z35vectorRazlikaSosediSharedMemv4Faza1PKfPfi_param_1];
	ld.param.u32 	%r3, [_Z35vectorRazlikaSosediSharedMemv4Faza1PKfPfi_param_2];
	mov.u32 	%r4, %ntid.x;
	mov.u32 	%r5, %ctaid.x;
	mov.u32 	%r1, %tid.x;
	mad.lo.s32 	%r2, %r4, %r5, %r1;
	setp.ge.s32 	%p1, %r2, %r3;
	@%p1 bra 	$L__BB6_2;
	cvta.to.global.u64 	%rd3, %rd1;
	cvta.to.global.u64 	%rd4, %rd2;
	mul.wide.s32 	%rd5, %r2, 4;
	add.s64 	%rd6, %rd3, %rd5;
	ld.global.f32 	%f1, [%rd6];
	shl.b32 	%r6, %r1, 2;
	mov.u32 	%r7, buff;
	add.s32 	%r8, %r7, %r6;
	st.shared.f32 	[%r8], %f1;
	bar.sync 	0;
	ld.shared.f32 	%f2, [%r8+4];
	ld.shared.f32 	%f3, [%r8];
	sub.f32 	%f4, %f2, %f3;
	add.s64 	%rd7, %rd4, %rd5;
	st.global.f32 	[%rd7], %f4;
$L__BB6_2:
	ret;

}
	// .globl	_Z35vectorRazlikaSosediSharedMemv4Faza2PKfPfi
.visible .entry _Z35vectorRazlikaSosediSharedMemv4Faza2PKfPfi(
	.param .u64 .ptr .align 1 _Z35vectorRazlikaSosediSharedMemv4Faza2PKfPfi_param_0,
	.param .u64 .ptr .align 1 _Z35vectorRazlikaSosediSharedMemv4Faza2PKfPfi_param_1,
	.param .u32 _Z35vectorRazlikaSosediSharedMemv4Faza2PKfPfi_param_2
)
{
	.reg .pred 	%p<2>;
	.reg .b32 	%r<9>;
	.reg .b32 	%f<4>;
	.reg .b64 	%rd<9>;

	ld.param.u64 	%rd1, [_Z35vectorRazlikaSosediSharedMemv4Faza2PKfPfi_param_0];
	ld.param.u64 	%rd2, [_Z35vectorRazlikaSosediSharedMemv4Faza2PKfPfi_param_1];
	ld.param.u32 	%r3, [_Z35vectorRazlikaSosediSharedMemv4Faza2PKfPfi_param_2];
	mov.u32 	%r4, %ntid.x;
	mov.u32 	%r5, %ctaid.x;
	mov.u32 	%r6, %tid.x;
	mad.lo.s32 	%r7, %r4, %r5, %r6;
	mad.lo.s32 	%r1, %r7, %r4, %r4;
	add.s32 	%r2, %r1, -1;
	add.s32 	%r8, %r3, -1;
	setp.ge.s32 	%p1, %r2, %r8;
	@%p1 bra 	$L__BB7_2;
	cvta.to.global.u64 	%rd3, %rd1;
	cvta.to.global.u64 	%rd4, %rd2;
	mul.wide.s32 	%rd5, %r1, 4;
	add.s64 	%rd6, %rd3, %rd5;
	ld.global.f32 	%f1, [%rd6];
	ld.global.f32 	%f2, [%rd6+-4];
	sub.f32 	%f3, %f1, %f2;
	mul.wide.s32 	%rd7, %r2, 4;
	add.s64 	%rd8, %rd4, %rd7;
	st.global.f32 	[%rd8], %f3;
$L__BB7_2:
	ret;

}
	// .globl	_Z35vectorRazlikaSosediSharedMemv5Faza1PKfPfi
.visible .entry _Z35vectorRazlikaSosediSharedMemv5Faza1PKfPfi(
	.param .u64 .ptr .align 1 _Z35vectorRazlikaSosediSharedMemv5Faza1PKfPfi_param_0,
	.param .u64 .ptr .align 1 _Z35vectorRazlikaSosediSharedMemv5Faza1PKfPfi_param_1,
	.param .u32 _Z35vectorRazlikaSosediSharedMemv5Faza1PKfPfi_param_2
)
{
	.reg .pred 	%p<3>;
	.reg .b32 	%r<14>;
	.reg .b32 	%f<12>;
	.reg .b64 	%rd<14>;

	ld.param.u64 	%rd3, [_Z35vectorRazlikaSosediSharedMemv5Faza1PKfPfi_param_0];
	ld.param.u64 	%rd4, [_Z35vectorRazlikaSosediSharedMemv5Faza1PKfPfi_param_1];
	ld.param.u32 	%r5, [_Z35vectorRazlikaSosediSharedMemv5Faza1PKfPfi_param_2];
	cvta.to.global.u64 	%rd1, %rd4;
	mov.u32 	%r1, %ntid.x;
	mov.u32 	%r6, %ctaid.x;
	mul.lo.s32 	%r7, %r1, %r6;
	shl.b32 	%r8, %r7, 1;
	mov.u32 	%r2, %tid.x;
	add.s32 	%r3, %r8, %r2;
	setp.ge.s32 	%p1, %r3, %r5;
	@%p1 bra 	$L__BB8_4;
	cvta.to.global.u64 	%rd5, %rd3;
	mul.wide.s32 	%rd6, %r3, 4;
	add.s64 	%rd2, %rd5, %rd6;
	ld.global.f32 	%f1, [%rd2];
	shl.b32 	%r9, %r2, 2;
	mov.u32 	%r10, buff;
	add.s32 	%r4, %r10, %r9;
	st.shared.f32 	[%r4], %f1;
	add.s32 	%r11, %r3, %r1;
	setp.lt.s32 	%p2, %r11, %r5;
	@%p2 bra 	$L__BB8_3;
	bar.sync 	0;
	ld.shared.f32 	%f2, [%r4+4];
	ld.shared.f32 	%f3, [%r4];
	sub.f32 	%f4, %f2, %f3;
	add.s64 	%rd8, %rd1, %rd6;
	st.global.f32 	[%rd8], %f4;
	bra.uni 	$L__BB8_4;
$L__BB8_3:
	shl.b32 	%r12, %r1, 2;
	cvt.u64.u32 	%rd9, %r12;
	add.s64 	%rd10, %rd2, %rd9;
	ld.global.f32 	%f5, [%rd10];
	add.s32 	%r13, %r4, %r12;
	st.shared.f32 	[%r13], %f5;
	bar.sync 	0;
	ld.shared.f32 	%f6, [%r4+4];
	ld.shared.f32 	%f7, [%r4];
	sub.f32 	%f8, %f6, %f7;
	add.s64 	%rd12, %rd1, %rd6;
	st.global.f32 	[%rd12], %f8;
	ld.shared.f32 	%f9, [%r13+4];
	ld.shared.f32 	%f10, [%r13];
	sub.f32 	%f11, %f9, %f10;
	add.s64 	%rd13, %rd12, %rd9;
	st.global.f32 	[%rd13], %f11;
$L__BB8_4:
	ret;

}
	// .globl	_Z35vectorRazlikaSosediSharedMemv5Faza2PKfPfi
.visible .entry _Z35vectorRazlikaSosediSharedMemv5Faza2PKfPfi(
	.param .u64 .ptr .align 1 _Z35vectorRazlikaSosediSharedMemv5Faza2PKfPfi_param_0,
	.param .u64 .ptr .align 1 _Z35vectorRazlikaSosediSharedMemv5Faza2PKfPfi_param_1,
	.param .u32 _Z35vectorRazlikaSosediSharedMemv5Faza2PKfPfi_param_2
)
{
	.reg .pred 	%p<2>;
	.reg .b32 	%r<10>;
	.reg .b32 	%f<4>;
	.reg .b64 	%rd<9>;

	ld.param.u64 	%rd1, [_Z35vectorRazlikaSosediSharedMemv5Faza2PKfPfi_param_0];
	ld.param.u64 	%rd2, [_Z35vectorRazlikaSosediSharedMemv5Faza2PKfPfi_param_1];
	ld.param.u32 	%r3, [_Z35vectorRazlikaSosediSharedMemv5Faza2PKfPfi_param_2];
	mov.u32 	%r4, %ntid.x;
	mov.u32 	%r5, %ctaid.x;
	mov.u32 	%r6, %tid.x;
	mad.lo.s32 	%r7, %r4, %r5, %r6;
	shl.b32 	%r8, %r4, 1;
	mad.lo.s32 	%r1, %r8, %r7, %r8;
	add.s32 	%r2, %r1, -1;
	add.s32 	%r9, %r3, -1;
	setp.ge.s32 	%p1, %r2, %r9;
	@%p1 bra 	$L__BB9_2;
	cvta.to.global.u64 	%rd3, %rd1;
	cvta.to.global.u64 	%rd4, %rd2;
	mul.wide.s32 	%rd5, %r1, 4;
	add.s64 	%rd6, %rd3, %rd5;
	ld.global.f32 	%f1, [%rd6];
	ld.global.f32 	%f2, [%rd6+-4];
	sub.f32 	%f3, %f1, %f2;
	mul.wide.s32 	%rd7, %r2, 4;
	add.s64 	%rd8, %rd4, %rd7;
	st.global.f32 	[%rd8], %f3;
$L__BB9_2:
	ret;

}
	// .globl	_Z9vectorMaxPKfPfi
.visible .entry _Z9vectorMaxPKfPfi(
	.param .u64 .ptr .align 1 _Z9vectorMaxPKfPfi_param_0,
	.param .u64 .ptr .align 1 _Z9vectorMaxPKfPfi_param_1,
	.param .u32 _Z9vectorMaxPKfPfi_param_2
)
{
	.reg .pred 	%p<2>;
	.reg .b32 	%r<8>;
	.reg .b64 	%rd<7>;

	ld.param.u64 	%rd1, [_Z9vectorMaxPKfPfi_param_0];
	ld.param.u64 	%rd2, [_Z9vectorMaxPKfPfi_param_1];
	ld.param.u32 	%r2, [_Z9vectorMaxPKfPfi_param_2];
	mov.u32 	%r3, %ntid.x;
	mov.u32 	%r4, %ctaid.x;
	mov.u32 	%r5, %tid.x;
	mad.lo.s32 	%r1, %r3, %r4, %r5;
	setp.ge.s32 	%p1, %r1, %r2;
	@%p1 bra 	$L__BB10_2;
	cvta.to.global.u64 	%rd3, %rd1;
	cvta.to.global.u64 	%rd4, %rd2;
	mul.wide.s32 	%rd5, %r1, 4;
	add.s64 	%rd6, %rd3, %rd5;
	ld.global.u32 	%r6, [%rd6];
	atom.global.max.s32 	%r7, [%rd4], %r6;
$L__BB10_2:
	ret;

}
	// .globl	_Z11vectorMaxv2PKfPfi
.visible .entry _Z11vectorMaxv2PKfPfi(
	.param .u64 .ptr .align 1 _Z11vectorMaxv2PKfPfi_param_0,
	.param .u64 .ptr .align 1 _Z11vectorMaxv2PKfPfi_param_1,
	.param .u32 _Z11vectorMaxv2PKfPfi_param_2
)
{
	.reg .pred 	%p<3>;
	.reg .b32 	%r<11>;
	.reg .b64 	%rd<7>;
	// demoted variable
	.shared .align 4 .b8 _ZZ11vectorMaxv2PKfPfiE8blockMax[4];
	ld.param.u64 	%rd1, [_Z11vectorMaxv2PKfPfi_param_0];
	ld.param.u64 	%rd2, [_Z11vectorMaxv2PKfPfi_param_1];
	ld.param.u32 	%r3, [_Z11vectorMaxv2PKfPfi_param_2];
	mov.u32 	%r4, %ntid.x;
	mov.u32 	%r5, %ctaid.x;
	mov.u32 	%r1, %tid.x;
	mad.lo.s32 	%r2, %r4, %r5, %r1;
	setp.ge.s32 	%p1, %r2, %r3;
	@%p1 bra 	$L__BB11_3;
	cvta.to.global.u64 	%rd3, %rd1;
	mov.b32 	%r6, 0;
	st.shared.u32 	[_ZZ11vectorMaxv2PKfPfiE8blockMax], %r6;
	mul.wide.s32 	%rd4, %r2, 4;
	add.s64 	%rd5, %rd3, %rd4;
	ld.global.u32 	%r7, [%rd5];
	atom.shared.max.s32 	%r8, [_ZZ11vectorMaxv2PKfPfiE8blockMax], %r7;
	setp.ne.s32 	%p2, %r1, 0;
	@%p2 bra 	$L__BB11_3;
	bar.sync 	0;
	ld.shared.u32 	%r9, [_ZZ11vectorMaxv2PKfPfiE8blockMax];
	cvta.to.global.u64 	%rd6, %rd2;
	atom.global.max.s32 	%r10, [%rd6], %r9;
$L__BB11_3:
	ret;

}


// ===== COMPILED SASS (sm_100) =====

	.target	sm_100

	.elftype	@"ET_EXEC"


//--------------------- .note.nv.tkinfo           --------------------------
	.section	.note.nv.tkinfo,"",@"SHT_NOTE"
	.sectionflags	@"SHF_NOTE_NV_TKINFO"
	.tkinfo
        /*0018*/ 	.word	0x00000002
        /*0030*/ 	.string	""
        /*0030*/ 	.string	"ptxas"
        /*0030*/ 	.string	"Cuda compilation tools, release 13.0, V13.0.88"
        /*0030*/ 	.string	"Build cuda_13.0.r13.0/compiler.36424714_0"
        /*0030*/ 	.string	"-arch sm_100 -m 64 "



//--------------------- .note.nv.cuinfo           --------------------------
	.section	.note.nv.cuinfo,"",@"SHT_NOTE"
	.sectionflags	@"SHF_NOTE_NV_CUINFO"
        /*0018*/ 	.short	0x0002
        /*001a*/ 	.short	0x0064
        /*001c*/ 	.short	0x0082
	.zero		2


//--------------------- .nv.info                  --------------------------
	.section	.nv.info,"",@"SHT_CUDA_INFO"
	.align	4


	//----- nvinfo : EIATTR_REGCOUNT
	.align		4
        /*0000*/ 	.byte	0x04, 0x2f
        /*0002*/ 	.short	(.L_1 - .L_0)
	.align		4
.L_0:
        /*0004*/ 	.word	index@(_Z9vectorSumPfS_S_)
        /*0008*/ 	.word	0x0000000c


	//----- nvinfo : EIATTR_FRAME_SIZE
	.align		4
.L_1:
        /*000c*/ 	.byte	0x04, 0x11
        /*000e*/ 	.short	(.L_3 - .L_2)
	.align		4
.L_2:
        /*0010*/ 	.word	index@(_Z9vectorSumPfS_S_)
        /*0014*/ 	.word	0x00000000


	//----- nvinfo : EIATTR_REGCOUNT
	.align		4
.L_3:
        /*0018*/ 	.byte	0x04, 0x2f
        /*001a*/ 	.short	(.L_5 - .L_4)
	.align		4
.L_4:
        /*001c*/ 	.word	index@(_Z18vectorSumSharedMemPfS_S_)
        /*0020*/ 	.word	0x0000000e


	//----- nvinfo : EIATTR_FRAME_SIZE
	.align		4
.L_5:
        /*0024*/ 	.byte	0x04, 0x11
        /*0026*/ 	.short	(.L_7 - .L_6)
	.align		4
.L_6:
        /*0028*/ 	.word	index@(_Z18vectorSumSharedMemPfS_S_)
        /*002c*/ 	.word	0x00000000


	//----- nvinfo : EIATTR_REGCOUNT
	.align		4
.L_7:
        /*0030*/ 	.byte	0x04, 0x2f
        /*0032*/ 	.short	(.L_9 - .L_8)
	.align		4
.L_8:
        /*0034*/ 	.word	index@(_Z19vectorRazlikaSosediPKfPfi)
        /*0038*/ 	.word	0x0000000c


	//----- nvinfo : EIATTR_FRAME_SIZE
	.align		4
.L_9:
        /*003c*/ 	.byte	0x04, 0x11
        /*003e*/ 	.short	(.L_11 - .L_10)
	.align		4
.L_10:
        /*0040*/ 	.word	index@(_Z19vectorRazlikaSosediPKfPfi)
        /*0044*/ 	.word	0x00000000


	//----- nvinfo : EIATTR_REGCOUNT
	.align		4
.L_11:
        /*0048*/ 	.byte	0x04, 0x2f
        /*004a*/ 	.short	(.L_13 - .L_12)
	.align		4
.L_12:
        /*004c*/ 	.word	index@(_Z28vectorRazlikaSosediSharedMemPKfPfi)
        /*0050*/ 	.word	0x0000000c


	//----- nvinfo : EIATTR_FRAME_SIZE
	.align		4
.L_13:
        /*0054*/ 	.byte	0x04, 0x11
        /*0056*/ 	.short	(.L_15 - .L_14)
	.align		4
.L_14:
        /*0058*/ 	.word	index@(_Z28vectorRazlikaSosediSharedMemPKfPfi)
        /*005c*/ 	.word	0x00000000


	//----- nvinfo : EIATTR_REGCOUNT
	.align		4
.L_15:
        /*0060*/ 	.byte	0x04, 0x2f
        /*0062*/ 	.short	(.L_17 - .L_16)
	.align		4
.L_16:
        /*0064*/ 	.word	index@(_Z30vectorRazlikaSosediSharedMemv2PKfPfi)
        /*0068*/ 	.word	0x0000000c


	//----- nvinfo : EIATTR_FRAME_SIZE
	.align		4
.L_17:
        /*006c*/ 	.byte	0x04, 0x11
        /*006e*/ 	.short	(.L_19 - .L_18)
	.align		4
.L_18:
        /*0070*/ 	.word	index@(_Z30vectorRazlikaSosediSharedMemv2PKfPfi)
        /*0074*/ 	.word	0x00000000


	//----- nvinfo : EIATTR_REGCOUNT
	.align		4
.L_19:
        /*0078*/ 	.byte	0x04, 0x2f
        /*007a*/ 	.short	(.L_21 - .L_20)
	.align		4
.L_20:
        /*007c*/ 	.word	index@(_Z30vectorRazlikaSosediSharedMemv3PKfPfi)
        /*0080*/ 	.word	0x0000000e


	//----- nvinfo : EIATTR_FRAME_SIZE
	.align		4
.L_21:
        /*0084*/ 	.byte	0x04, 0x11
        /*0086*/ 	.short	(.L_23 - .L_22)
	.align		4
.L_22:
        /*0088*/ 	.word	index@(_Z30vectorRazlikaSosediSharedMemv3PKfPfi)
        /*008c*/ 	.word	0x00000000


	//----- nvinfo : EIATTR_REGCOUNT
	.align		4
.L_23:
        /*0090*/ 	.byte	0x04, 0x2f
        /*0092*/ 	.short	(.L_25 - .L_24)
	.align		4
.L_24:
        /*0094*/ 	.word	index@(_Z35vectorRazlikaSosediSharedMemv4Faza1PKfPfi)
        /*0098*/ 	.word	0x0000000e


	//----- nvinfo : EIATTR_FRAME_SIZE
	.align		4
.L_25:
        /*009c*/ 	.byte	0x04, 0x11
        /*009e*/ 	.short	(.L_27 - .L_26)
	.align		4
.L_26:
        /*00a0*/ 	.word	index@(_Z35vectorRazlikaSosediSharedMemv4Faza1PKfPfi)
        /*00a4*/ 	.word	0x00000000


	//----- nvinfo : EIATTR_REGCOUNT
	.align		4
.L_27:
        /*00a8*/ 	.byte	0x04, 0x2f
        /*00aa*/ 	.short	(.L_29 - .L_28)
	.align		4
.L_28:
        /*00ac*/ 	.word	index@(_Z35vectorRazlikaSosediSharedMemv4Faza2PKfPfi)
        /*00b0*/ 	.word	0x0000000c


	//----- nvinfo : EIATTR_FRAME_SIZE
	.align		4
.L_29:
        /*00b4*/ 	.byte	0x04, 0x11
        /*00b6*/ 	.short	(.L_31 - .L_30)
	.align		4
.L_30:
        /*00b8*/ 	.word	index@(_Z35vectorRazlikaSosediSharedMemv4Faza2PKfPfi)
        /*00bc*/ 	.word	0x00000000


	//----- nvinfo : EIATTR_REGCOUNT
	.align		4
.L_31:
        /*00c0*/ 	.byte	0x04, 0x2f
        /*00c2*/ 	.short	(.L_33 - .L_32)
	.align		4
.L_32:
        /*00c4*/ 	.word	index@(_Z35vectorRazlikaSosediSharedMemv5Faza1PKfPfi)
        /*00c8*/ 	.word	0x00000010


	//----- nvinfo : EIATTR_FRAME_SIZE
	.align		4
.L_33:
        /*00cc*/ 	.byte	0x04, 0x11
        /*00ce*/ 	.short	(.L_35 - .L_34)
	.align		4
.L_34:
        /*00d0*/ 	.word	index@(_Z35vectorRazlikaSosediSharedMemv5Faza1PKfPfi)
        /*00d4*/ 	.word	0x00000000


	//----- nvinfo : EIATTR_REGCOUNT
	.align		4
.L_35:
        /*00d8*/ 	.byte	0x04, 0x2f
        /*00da*/ 	.short	(.L_37 - .L_36)
	.align		4
.L_36:
        /*00dc*/ 	.word	index@(_Z35vectorRazlikaSosediSharedMemv5Faza2PKfPfi)
        /*00e0*/ 	.word	0x0000000c


	//----- nvinfo : EIATTR_FRAME_SIZE
	.align		4
.L_37:
        /*00e4*/ 	.byte	0x04, 0x11
        /*00e6*/ 	.short	(.L_39 - .L_38)
	.align		4
.L_38:
        /*00e8*/ 	.word	index@(_Z35vectorRazlikaSosediSharedMemv5Faza2PKfPfi)
        /*00ec*/ 	.word	0x00000000


	//----- nvinfo : EIATTR_REGCOUNT
	.align		4
.L_39:
        /*00f0*/ 	.byte	0x04, 0x2f
        /*00f2*/ 	.short	(.L_41 - .L_40)
	.align		4
.L_40:
        /*00f4*/ 	.word	index@(_Z9vectorMaxPKfPfi)
        /*00f8*/ 	.word	0x0000000a


	//----- nvinfo : EIATTR_FRAME_SIZE
	.align		4
.L_41:
        /*00fc*/ 	.byte	0x04, 0x11
        /*00fe*/ 	.short	(.L_43 - .L_42)
	.align		4
.L_42:
        /*0100*/ 	.word	index@(_Z9vectorMaxPKfPfi)
        /*0104*/ 	.word	0x00000000


	//----- nvinfo : EIATTR_REGCOUNT
	.align		4
.L_43:
        /*0108*/ 	.byte	0x04, 0x2f
        /*010a*/ 	.short	(.L_45 - .L_44)
	.align		4
.L_44:
        /*010c*/ 	.word	index@(_Z11vectorMaxv2PKfPfi)
        /*0110*/ 	.word	0x00000008


	//----- nvinfo : EIATTR_FRAME_SIZE
	.align		4
.L_45:
        /*0114*/ 	.byte	0x04, 0x11
        /*0116*/ 	.short	(.L_47 - .L_46)
	.align		4
.L_46:
        /*0118*/ 	.word	index@(_Z11vectorMaxv2PKfPfi)
        /*011c*/ 	.word	0x00000000


	//----- nvinfo : EIATTR_MIN_STACK_SIZE
	.align		4
.L_47:
        /*0120*/ 	.byte	0x04, 0x12
        /*0122*/ 	.short	(.L_49 - .L_48)
	.align		4
.L_48:
        /*0124*/ 	.word	index@(_Z11vectorMaxv2PKfPfi)
        /*0128*/ 	.word	0x00000000


	//----- nvinfo : EIATTR_MIN_STACK_SIZE
	.align		4
.L_49:
        /*012c*/ 	.byte	0x04, 0x12
        /*012e*/ 	.short	(.L_51 - .L_50)
	.align		4
.L_50:
        /*0130*/ 	.word	index@(_Z9vectorMaxPKfPfi)
        /*0134*/ 	.word	0x00000000


	//----- nvinfo : EIATTR_MIN_STACK_SIZE
	.align		4
.L_51:
        /*0138*/ 	.byte	0x04, 0x12
        /*013a*/ 	.short	(.L_53 - .L_52)
	.align		4
.L_52:
        /*013c*/ 	.word	index@(_Z35vectorRazlikaSosediSharedMemv5Faza2PKfPfi)
        /*0140*/ 	.word	0x00000000


	//----- nvinfo : EIATTR_MIN_STACK_SIZE
	.align		4
.L_53:
        /*0144*/ 	.byte	0x04, 0x12
        /*0146*/ 	.short	(.L_55 - .L_54)
	.align		4
.L_54:
        /*0148*/ 	.word	index@(_Z35vectorRazlikaSosediSharedMemv5Faza1PKfPfi)
        /*014c*/ 	.word	0x00000000


	//----- nvinfo : EIATTR_MIN_STACK_SIZE
	.align		4
.L_55:
        /*0150*/ 	.byte	0x04, 0x12
        /*0152*/ 	.short	(.L_57 - .L_56)
	.align		4
.L_56:
        /*0154*/ 	.word	index@(_Z35vectorRazlikaSosediSharedMemv4Faza2PKfPfi)
        /*0158*/ 	.word	0x00000000


	//----- nvinfo : EIATTR_MIN_STACK_SIZE
	.align		4
.L_57:
        /*015c*/ 	.byte	0x04, 0x12
        /*015e*/ 	.short	(.L_59 - .L_58)
	.align		4
.L_58:
        /*0160*/ 	.word	index@(_Z35vectorRazlikaSosediSharedMemv4Faza1PKfPfi)
        /*0164*/ 	.word	0x00000000


	//----- nvinfo : EIATTR_MIN_STACK_SIZE
	.align		4
.L_59:
        /*0168*/ 	.byte	0x04, 0x12
        /*016a*/ 	.short	(.L_61 - .L_60)
	.align		4
.L_60:
        /*016c*/ 	.word	index@(_Z30vectorRazlikaSosediSharedMemv3PKfPfi)
        /*0170*/ 	.word	0x00000000


	//----- nvinfo : EIATTR_MIN_STACK_SIZE
	.align		4
.L_61:
        /*0174*/ 	.byte	0x04, 0x12
        /*0176*/ 	.short	(.L_63 - .L_62)
	.align		4
.L_62:
        /*0178*/ 	.word	index@(_Z30vectorRazlikaSosediSharedMemv2PKfPfi)
        /*017c*/ 	.word	0x00000000


	//----- nvinfo : EIATTR_MIN_STACK_SIZE
	.align		4
.L_63:
        /*0180*/ 	.byte	0x04, 0x12
        /*0182*/ 	.short	(.L_65 - .L_64)
	.align		4
.L_64:
        /*0184*/ 	.word	index@(_Z28vectorRazlikaSosediSharedMemPKfPfi)
        /*0188*/ 	.word	0x00000000


	//----- nvinfo : EIATTR_MIN_STACK_SIZE
	.align		4
.L_65:
        /*018c*/ 	.byte	0x04, 0x12
        /*018e*/ 	.short	(.L_67 - .L_66)
	.align		4
.L_66:
        /*0190*/ 	.word	index@(_Z19vectorRazlikaSosediPKfPfi)
        /*0194*/ 	.word	0x00000000


	//----- nvinfo : EIATTR_MIN_STACK_SIZE
	.align		4
.L_67:
        /*0198*/ 	.byte	0x04, 0x12
        /*019a*/ 	.short	(.L_69 - .L_68)
	.align		4
.L_68:
        /*019c*/ 	.word	index@(_Z18vectorSumSharedMemPfS_S_)
        /*01a0*/ 	.word	0x00000000


	//----- nvinfo : EIATTR_MIN_STACK_SIZE
	.align		4
.L_69:
        /*01a4*/ 	.byte	0x04, 0x12
        /*01a6*/ 	.short	(.L_71 - .L_70)
	.align		4
.L_70:
        /*01a8*/ 	.word	index@(_Z9vectorSumPfS_S_)
        /*01ac*/ 	.word	0x00000000
.L_71:


//--------------------- .nv.compat                --------------------------
	.section	.nv.compat,"",@"SHT_CUDA_COMPAT_INFO"
	.align	4
        /*0000*/ 	.byte	0x02, 0x09, 0x00, 0x00, 0x02, 0x02, 0x01, 0x00, 0x02, 0x05, 0x05, 0x00, 0x03, 0x07, 0x01, 0x01
        /*0010*/ 	.byte	0x02, 0x03, 0x00, 0x00, 0x02, 0x06, 0x01, 0x00, 0x04, 0x0b, 0x08, 0x00, 0x09, 0x00, 0x00, 0x00
        /*0020*/ 	.byte	0x00, 0x00, 0x00, 0x00


//--------------------- .nv.info._Z11vectorMaxv2PKfPfi --------------------------
	.section	.nv.info._Z11vectorMaxv2PKfPfi,"",@"SHT_CUDA_INFO"
	.sectionflags	@""
	.align	4


	//----- nvinfo : EIATTR_CUDA_API_VERSION
	.align		4
        /*0000*/ 	.byte	0x04, 0x37
        /*0002*/ 	.short	(.L_73 - .L_72)
.L_72:
        /*0004*/ 	.word	0x00000082


	//----- nvinfo : EIATTR_KPARAM_INFO
	.align		4
.L_73:
        /*0008*/ 	.byte	0x04, 0x17
        /*000a*/ 	.short	(.L_75 - .L_74)
.L_74:
        /*000c*/ 	.word	0x00000000
        /*0010*/ 	.short	0x0002
        /*0012*/ 	.short	0x0010
        /*0014*/ 	.byte	0x00, 0xf0, 0x11, 0x00


	//----- nvinfo : EIATTR_KPARAM_INFO
	.align		4
.L_75:
        /*0018*/ 	.byte	0x04, 0x17
        /*001a*/ 	.short	(.L_77 - .L_76)
.L_76:
        /*001c*/ 	.word	0x00000000
        /*0020*/ 	.short	0x0001
        /*0022*/ 	.short	0x0008
        /*0024*/ 	.byte	0x00, 0xf5, 0x21, 0x00


	//----- nvinfo : EIATTR_KPARAM_INFO
	.align		4
.L_77:
        /*0028*/ 	.byte	0x04, 0x17
        /*002a*/ 	.short	(.L_79 - .L_78)
.L_78:
        /*002c*/ 	.word	0x00000000
        /*0030*/ 	.short	0x0000
        /*0032*/ 	.short	0x0000
        /*0034*/ 	.byte	0x00, 0xf5, 0x21, 0x00


	//----- nvinfo : EIATTR_SPARSE_MMA_MASK
	.align		4
.L_79:
        /*0038*/ 	.byte	0x03, 0x50
        /*003a*/ 	.short	0x0000


	//----- nvinfo : EIATTR_MAXREG_COUNT
	.align		4
        /*003c*/ 	.byte	0x03, 0x1b
        /*003e*/ 	.short	0x00ff


	//----- nvinfo : EIATTR_NUM_BARRIERS
	.align		4
        /*0040*/ 	.byte	0x02, 0x4c
        /*0042*/ 	.byte	0x01
	.zero		1


	//----- nvinfo : EIATTR_MERCURY_ISA_VERSION
	.align		4
        /*0044*/ 	.byte	0x03, 0x5f
        /*0046*/ 	.short	0x0101


	//----- nvinfo : EIATTR_INT_WARP_WIDE_INSTR_OFFSETS
	.align		4
        /*0048*/ 	.byte	0x04, 0x31
        /*004a*/ 	.short	(.L_81 - .L_80)


	//   ....[0]....
.L_80:
        /*004c*/ 	.word	0x000000d0


	//   ....[1]....
        /*0050*/ 	.word	0x00000150


	//----- nvinfo : EIATTR_VRC_CTA_INIT_COUNT
	.align		4
.L_81:
        /*0054*/ 	.byte	0x02, 0x4a
	.zero		1
	.zero		1


	//----- nvinfo : EIATTR_EXIT_INSTR_OFFSETS
	.align		4
        /*0058*/ 	.byte	0x04, 0x1c
        /*005a*/ 	.short	(.L_83 - .L_82)


	//   ....[0]....
.L_82:
        /*005c*/ 	.word	0x00000070


	//   ....[1]....
        /*0060*/ 	.word	0x00000180


	//   ....[2]....
        /*0064*/ 	.word	0x000001d0


	//----- nvinfo : EIATTR_CBANK_PARAM_SIZE
	.align		4
.L_83:
        /*0068*/ 	.byte	0x03, 0x19
        /*006a*/ 	.short	0x0014


	//----- nvinfo : EIATTR_PARAM_CBANK
	.align		4
        /*006c*/ 	.byte	0x04, 0x0a
        /*006e*/ 	.short	(.L_85 - .L_84)
	.align		4
.L_84:
        /*0070*/ 	.word	index@(.nv.constant0._Z11vectorMaxv2PKfPfi)
        /*0074*/ 	.short	0x0380
        /*0076*/ 	.short	0x0014


	//----- nvinfo : EIATTR_SW_WAR
	.align		4
.L_85:
        /*0078*/ 	.byte	0x04, 0x36
        /*007a*/ 	.short	(.L_87 - .L_86)
.L_86:
        /*007c*/ 	.word	0x00000008
.L_87:


//--------------------- .nv.info._Z9vectorMaxPKfPfi --------------------------
	.section	.nv.info._Z9vectorMaxPKfPfi,"",@"SHT_CUDA_INFO"
	.sectionflags	@""
	.align	4


	//----- nvinfo : EIATTR_CUDA_API_VERSION
	.align		4
        /*0000*/ 	.byte	0x04, 0x37
        /*0002*/ 	.short	(.L_89 - .L_88)
.L_88:
        /*0004*/ 	.word	0x00000082


	//----- nvinfo : EIATTR_KPARAM_INFO
	.align		4
.L_89:
        /*0008*/ 	.byte	0x04, 0x17
        /*000a*/ 	.short	(.L_91 - .L_90)
.L_90:
        /*000c*/ 	.word	0x00000000
        /*0010*/ 	.short	0x0002
        /*0012*/ 	.short	0x0010
        /*0014*/ 	.byte	0x00, 0xf0, 0x11, 0x00


	//----- nvinfo : EIATTR_KPARAM_INFO
	.align		4
.L_91:
        /*0018*/ 	.byte	0x04, 0x17
        /*001a*/ 	.short	(.L_93 - .L_92)
.L_92:
        /*001c*/ 	.word	0x00000000
        /*0020*/ 	.short	0x0001
        /*0022*/ 	.short	0x0008
        /*0024*/ 	.byte	0x00, 0xf5, 0x21, 0x00


	//----- nvinfo : EIATTR_KPARAM_INFO
	.align		4
.L_93:
        /*0028*/ 	.byte	0x04, 0x17
        /*002a*/ 	.short	(.L_95 - .L_94)
.L_94:
        /*002c*/ 	.word	0x00000000
        /*0030*/ 	.short	0x0000
        /*0032*/ 	.short	0x0000
        /*0034*/ 	.byte	0x00, 0xf5, 0x21, 0x00


	//----- nvinfo : EIATTR_SPARSE_MMA_MASK
	.align		4
.L_95:
        /*0038*/ 	.byte	0x03, 0x50
        /*003a*/ 	.short	0x0000


	//----- nvinfo : EIATTR_MAXREG_COUNT
	.align		4
        /*003c*/ 	.byte	0x03, 0x1b
        /*003e*/ 	.short	0x00ff


	//----- nvinfo : EIATTR_MERCURY_ISA_VERSION
	.align		4
        /*0040*/ 	.byte	0x03, 0x5f
        /*0042*/ 	.short	0x0101


	//----- nvinfo : EIATTR_INT_WARP_WIDE_INSTR_OFFSETS
	.align		4
        /*0044*/ 	.byte	0x04, 0x31
        /*0046*/ 	.short	(.L_97 - .L_96)


	//   ....[0]....
.L_96:
        /*0048*/ 	.word	0x000000d0


	//   ....[1]....
        /*004c*/ 	.word	0x00000110


	//----- nvinfo : EIATTR_VRC_CTA_INIT_COUNT
	.align		4
.L_97:
        /*0050*/ 	.byte	0x02, 0x4a
	.zero		1
	.zero		1


	//----- nvinfo : EIATTR_EXIT_INSTR_OFFSETS
	.align		4
        /*0054*/ 	.byte	0x04, 0x1c
        /*0056*/ 	.short	(.L_99 - .L_98)


	//   ....[0]....
.L_98:
        /*0058*/ 	.word	0x00000070


	//   ....[1]....
        /*005c*/ 	.word	0x00000140


	//----- nvinfo : EIATTR_CBANK_PARAM_SIZE
	.align		4
.L_99:
        /*0060*/ 	.byte	0x03, 0x19
        /*0062*/ 	.short	0x0014


	//----- nvinfo : EIATTR_PARAM_CBANK
	.align		4
        /*0064*/ 	.byte	0x04, 0x0a
        /*0066*/ 	.short	(.L_101 - .L_100)
	.align		4
.L_100:
        /*0068*/ 	.word	index@(.nv.constant0._Z9vectorMaxPKfPfi)
        /*006c*/ 	.short	0x0380
        /*006e*/ 	.short	0x0014


	//----- nvinfo : EIATTR_SW_WAR
	.align		4
.L_101:
        /*0070*/ 	.byte	0x04, 0x36
        /*0072*/ 	.short	(.L_103 - .L_102)
.L_102:
        /*0074*/ 	.word	0x00000008
.L_103:


//--------------------- .nv.info._Z35vectorRazlikaSosediSharedMemv5Faza2PKfPfi --------------------------
	.section	.nv.info._Z35vectorRazlikaSosediSharedMemv5Faza2PKfPfi,"",@"SHT_CUDA_INFO"
	.sectionflags	@""
	.align	4


	//----- nvinfo : EIATTR_CUDA_API_VERSION
	.align		4
        /*0000*/ 	.byte	0x04, 0x37
        /*0002*/ 	.short	(.L_105 - .L_104)
.L_104:
        /*0004*/ 	.word	0x00000082


	//----- nvinfo : EIATTR_KPARAM_INFO
	.align		4
.L_105:
        /*0008*/ 	.byte	0x04, 0x17
        /*000a*/ 	.short	(.L_107 - .L_106)
.L_106:
        /*000c*/ 	.word	0x00000000
        /*0010*/ 	.short	0x0002
        /*0012*/ 	.short	0x0010
        /*0014*/ 	.byte	0x00, 0xf0, 0x11, 0x00


	//----- nvinfo : EIATTR_KPARAM_INFO
	.align		4
.L_107:
        /*0018*/ 	.byte	0x04, 0x17
        /*001a*/ 	.short	(.L_109 - .L_108)
.L_108:
        /*001c*/ 	.word	0x00000000
        /*0020*/ 	.short	0x0001
        /*0022*/ 	.short	0x0008
        /*0024*/ 	.byte	0x00, 0xf5, 0x21, 0x00


	//----- nvinfo : EIATTR_KPARAM_INFO
	.align		4
.L_109:
        /*0028*/ 	.byte	0x04, 0x17
        /*002a*/ 	.short	(.L_111 - .L_110)
.L_110:
        /*002c*/ 	.word	0x00000000
        /*0030*/ 	.short	0x0000
        /*0032*/ 	.short	0x0000
        /*0034*/ 	.byte	0x00, 0xf5, 0x21, 0x00


	//----- nvinfo : EIATTR_SPARSE_MMA_MASK
	.align		4
.L_111:
        /*0038*/ 	.byte	0x03, 0x50
        /*003a*/ 	.short	0x0000


	//----- nvinfo : EIATTR_MAXREG_COUNT
	.align		4
        /*003c*/ 	.byte	0x03, 0x1b
        /*003e*/ 	.short	0x00ff


	//----- nvinfo : EIATTR_MERCURY_ISA_VERSION
	.align		4
        /*0040*/ 	.byte	0x03, 0x5f
        /*0042*/ 	.short	0x0101


	//----- nvinfo : EIATTR_VRC_CTA_INIT_COUNT
	.align		4
        /*0044*/ 	.byte	0x02, 0x4a
	.zero		1
	.zero		1


	//----- nvinfo : EIATTR_EXIT_INSTR_OFFSETS
	.align		4
        /*0048*/ 	.byte	0x04, 0x1c
        /*004a*/ 	.short	(.L_113 - .L_112)


	//   ....[0]....
.L_112:
        /*004c*/ 	.word	0x000000b0


	//   ....[1]....
        /*0050*/ 	.word	0x00000150


	//----- nvinfo : EIATTR_CBANK_PARAM_SIZE
	.align		4
.L_113:
        /*0054*/ 	.byte	0x03, 0x19
        /*0056*/ 	.short	0x0014


	//----- nvinfo : EIATTR_PARAM_CBANK
	.align		4
        /*0058*/ 	.byte	0x04, 0x0a
        /*005a*/ 	.short	(.L_115 - .L_114)
	.align		4
.L_114:
        /*005c*/ 	.word	index@(.nv.constant0._Z35vectorRazlikaSosediSharedMemv5Faza2PKfPfi)
        /*0060*/ 	.short	0x0380
        /*0062*/ 	.short	0x0014


	//----- nvinfo : EIATTR_SW_WAR
	.align		4
.L_115:
        /*0064*/ 	.byte	0x04, 0x36
        /*0066*/ 	.short	(.L_117 - .L_116)
.L_116:
        /*0068*/ 	.word	0x00000008
.L_117:


//--------------------- .nv.info._Z35vectorRazlikaSosediSharedMemv5Faza1PKfPfi --------------------------
	.section	.nv.info._Z35vectorRazlikaSosediSharedMemv5Faza1PKfPfi,"",@"SHT_CUDA_INFO"
	.sectionflags	@""
	.align	4


	//----- nvinfo : EIATTR_CUDA_API_VERSION
	.align		4
        /*0000*/ 	.byte	0x04, 0x37
        /*0002*/ 	.short	(.L_119 - .L_118)
.L_118:
        /*0004*/ 	.word	0x00000082


	//----- nvinfo : EIATTR_KPARAM_INFO
	.align		4
.L_119:
        /*0008*/ 	.byte	0x04, 0x17
        /*000a*/ 	.short	(.L_121 - .L_120)
.L_120:
        /*000c*/ 	.word	0x00000000
        /*0010*/ 	.short	0x0002
        /*0012*/ 	.short	0x0010
        /*0014*/ 	.byte	0x00, 0xf0, 0x11, 0x00


	//----- nvinfo : EIATTR_KPARAM_INFO
	.align		4
.L_121:
        /*0018*/ 	.byte	0x04, 0x17
        /*001a*/ 	.short	(.L_123 - .L_122)
.L_122:
        /*001c*/ 	.word	0x00000000
        /*0020*/ 	.short	0x0001
        /*0022*/ 	.short	0x0008
        /*0024*/ 	.byte	0x00, 0xf5, 0x21, 0x00


	//----- nvinfo : EIATTR_KPARAM_INFO
	.align		4
.L_123:
        /*0028*/ 	.byte	0x04, 0x17
        /*002a*/ 	.short	(.L_125 - .L_124)
.L_124:
        /*002c*/ 	.word	0x00000000
        /*0030*/ 	.short	0x0000
        /*0032*/ 	.short	0x0000
        /*0034*/ 	.byte	0x00, 0xf5, 0x21, 0x00


	//----- nvinfo : EIATTR_SPARSE_MMA_MASK
	.align		4
.L_125:
        /*0038*/ 	.byte	0x03, 0x50
        /*003a*/ 	.short	0x0000


	//----- nvinfo : EIATTR_MAXREG_COUNT
	.align		4
        /*003c*/ 	.byte	0x03, 0x1b
        /*003e*/ 	.short	0x00ff


	//----- nvinfo : EIATTR_NUM_BARRIERS
	.align		4
        /*0040*/ 	.byte	0x02, 0x4c
        /*0042*/ 	.byte	0x01
	.zero		1


	//----- nvinfo : EIATTR_MERCURY_ISA_VERSION
	.align		4
        /*0044*/ 	.byte	0x03, 0x5f
        /*0046*/ 	.short	0x0101


	//----- nvinfo : EIATTR_VRC_CTA_INIT_COUNT
	.align		4
        /*0048*/ 	.byte	0x02, 0x4a
	.zero		1
	.zero		1


	//----- nvinfo : EIATTR_EXIT_INSTR_OFFSETS
	.align		4
        /*004c*/ 	.byte	0x04, 0x1c
        /*004e*/ 	.short	(.L_127 - .L_126)


	//   ....[0]....
.L_126:
        /*0050*/ 	.word	0x00000080


	//   ....[1]....
        /*0054*/ 	.word	0x000001b0


	//   ....[2]....
        /*0058*/ 	.word	0x000002f0


	//----- nvinfo : EIATTR_CBANK_PARAM_SIZE
	.align		4
.L_127:
        /*005c*/ 	.byte	0x03, 0x19
        /*005e*/ 	.short	0x0014


	//----- nvinfo : EIATTR_PARAM_CBANK
	.align		4
        /*0060*/ 	.byte	0x04, 0x0a
        /*0062*/ 	.short	(.L_129 - .L_128)
	.align		4
.L_128:
        /*0064*/ 	.word	index@(.nv.constant0._Z35vectorRazlikaSosediSharedMemv5Faza1PKfPfi)
        /*0068*/ 	.short	0x0380
        /*006a*/ 	.short	0x0014


	//----- nvinfo : EIATTR_SW_WAR
	.align		4
.L_129:
        /*006c*/ 	.byte	0x04, 0x36
        /*006e*/ 	.short	(.L_131 - .L_130)
.L_130:
        /*0070*/ 	.word	0x00000008
.L_131:


//--------------------- .nv.info._Z35vectorRazlikaSosediSharedMemv4Faza2PKfPfi --------------------------
	.section	.nv.info._Z35vectorRazlikaSosediSharedMemv4Faza2PKfPfi,"",@"SHT_CUDA_INFO"
	.sectionflags	@""
	.align	4


	//----- nvinfo : EIATTR_CUDA_API_VERSION
	.align		4
        /*0000*/ 	.byte	0x04, 0x37
        /*0002*/ 	.short	(.L_133 - .L_132)
.L_132:
        /*0004*/ 	.word	0x00000082


	//----- nvinfo : EIATTR_KPARAM_INFO
	.align		4
.L_133:
        /*0008*/ 	.byte	0x04, 0x17
        /*000a*/ 	.short	(.L_135 - .L_134)
.L_134:
        /*000c*/ 	.word	0x00000000
        /*0010*/ 	.short	0x0002
        /*0012*/ 	.short	0x0010
        /*0014*/ 	.byte	0x00, 0xf0, 0x11, 0x00


	//----- nvinfo : EIATTR_KPARAM_INFO
	.align		4
.L_135:
        /*0018*/ 	.byte	0x04, 0x17
        /*001a*/ 	.short	(.L_137 - .L_136)
.L_136:
        /*001c*/ 	.word	0x00000000
        /*0020*/ 	.short	0x0001
        /*0022*/ 	.short	0x0008
        /*0024*/ 	.byte	0x00, 0xf5, 0x21, 0x00


	//----- nvinfo : EIATTR_KPARAM_INFO
	.align		4
.L_137:
        /*0028*/ 	.byte	0x04, 0x17
        /*002a*/ 	.short	(.L_139 - .L_138)
.L_138:
        /*002c*/ 	.word	0x00000000
        /*0030*/ 	.short	0x0000
        /*0032*/ 	.short	0x0000
        /*0034*/ 	.byte	0x00, 0xf5, 0x21, 0x00


	//----- nvinfo : EIATTR_SPARSE_MMA_MASK
	.align		4
.L_139:
        /*0038*/ 	.byte	0x03, 0x50
        /*003a*/ 	.short	0x0000


	//----- nvinfo : EIATTR_MAXREG_COUNT
	.align		4
        /*003c*/ 	.byte	0x03, 0x1b
        /*003e*/ 	.short	0x00ff


	//----- nvinfo : EIATTR_MERCURY_ISA_VERSION
	.align		4
        /*0040*/ 	.byte	0x03, 0x5f
        /*0042*/ 	.short	0x0101


	//----- nvinfo : EIATTR_VRC_CTA_INIT_COUNT
	.align		4
        /*0044*/ 	.byte	0x02, 0x4a
	.zero		1
	.zero		1


	//----- nvinfo : EIATTR_EXIT_INSTR_OFFSETS
	.align		4
        /*0048*/ 	.byte	0x04, 0x1c
        /*004a*/ 	.short	(.L_141 - .L_140)


	//   ....[0]....
.L_140:
        /*004c*/ 	.word	0x000000a0


	//   ....[1]....
        /*0050*/ 	.word	0x00000140


	//----- nvinfo : EIATTR_CBANK_PARAM_SIZE
	.align		4
.L_141:
        /*0054*/ 	.byte	0x03, 0x19
        /*0056*/ 	.short	0x0014


	//----- nvinfo : EIATTR_PARAM_CBANK
	.align		4
        /*0058*/ 	.byte	0x04, 0x0a
        /*005a*/ 	.short	(.L_143 - .L_142)
	.align		4
.L_142:
        /*005c*/ 	.word	index@(.nv.constant0._Z35vectorRazlikaSosediSharedMemv4Faza2PKfPfi)
        /*0060*/ 	.short	0x0380
        /*0062*/ 	.short	0x0014


	//----- nvinfo : EIATTR_SW_WAR
	.align		4
.L_143:
        /*0064*/ 	.byte	0x04, 0x36
        /*0066*/ 	.short	(.L_145 - .L_144)
.L_144:
        /*0068*/ 	.word	0x00000008
.L_145:


//--------------------- .nv.info._Z35vectorRazlikaSosediSharedMemv4Faza1PKfPfi --------------------------
	.section	.nv.info._Z35vectorRazlikaSosediSharedMemv4Faza1PKfPfi,"",@"SHT_CUDA_INFO"
	.sectionflags	@""
	.align	4


	//----- nvinfo : EIATTR_CUDA_API_VERSION
	.align		4
        /*0000*/ 	.byte	0x04, 0x37
        /*0002*/ 	.short	(.L_147 - .L_146)
.L_146:
        /*0004*/ 	.word	0x00000082


	//----- nvinfo : EIATTR_KPARAM_INFO
	.align		4
.L_147:
        /*0008*/ 	.byte	0x04, 0x17
        /*000a*/ 	.short	(.L_149 - .L_148)
.L_148:
        /*000c*/ 	.word	0x00000000
        /*0010*/ 	.short	0x0002
        /*0012*/ 	.short	0x0010
        /*0014*/ 	.byte	0x00, 0xf0, 0x11, 0x00


	//----- nvinfo : EIATTR_KPARAM_INFO
	.align		4
.L_149:
        /*0018*/ 	.byte	0x04, 0x17
        /*001a*/ 	.short	(.L_151 - .L_150)
.L_150:
        /*001c*/ 	.word	0x00000000
        /*0020*/ 	.short	0x0001
        /*0022*/ 	.short	0x0008
        /*0024*/ 	.byte	0x00, 0xf5, 0x21, 0x00


	//----- nvinfo : EIATTR_KPARAM_INFO
	.align		4
.L_151:
        /*0028*/ 	.byte	0x04, 0x17
        /*002a*/ 	.short	(.L_153 - .L_152)
.L_152:
        /*002c*/ 	.word	0x00000000
        /*0030*/ 	.short	0x0000
        /*0032*/ 	.short	0x0000
        /*0034*/ 	.byte	0x00, 0xf5, 0x21, 0x00


	//----- nvinfo : EIATTR_SPARSE_MMA_MASK
	.align		4
.L_153:
        /*0038*/ 	.byte	0x03, 0x50
        /*003a*/ 	.short	0x0000


	//----- nvinfo : EIATTR_MAXREG_COUNT
	.align		4
        /*003c*/ 	.byte	0x03, 0x1b
        /*003e*/ 	.short	0x00ff


	//----- nvinfo : EIATTR_NUM_BARRIERS
	.align		4
        /*0040*/ 	.byte	0x02, 0x4c
        /*0042*/ 	.byte	0x01
	.zero		1


	//----- nvinfo : EIATTR_MERCURY_ISA_VERSION
	.align		4
        /*0044*/ 	.byte	0x03, 0x5f
        /*0046*/ 	.short	0x0101


	//----- nvinfo : EIATTR_VRC_CTA_INIT_COUNT
	.align		4
        /*0048*/ 	.byte	0x02, 0x4a
	.zero		1
	.zero		1


	//----- nvinfo : EIATTR_EXIT_INSTR_OFFSETS
	.align		4
        /*004c*/ 	.byte	0x04, 0x1c
        /*004e*/ 	.short	(.L_155 - .L_154)


	//   ....[0]....
.L_154:
        /*0050*/ 	.word	0x00000070


	//   ....[1]....
        /*0054*/ 	.word	0x00000180


	//----- nvinfo : EIATTR_CBANK_PARAM_SIZE
	.align		4
.L_155:
        /*0058*/ 	.byte	0x03, 0x19
        /*005a*/ 	.short	0x0014


	//----- nvinfo : EIATTR_PARAM_CBANK
	.align		4
        /*005c*/ 	.byte	0x04, 0x0a
        /*005e*/ 	.short	(.L_157 - .L_156)
	.align		4
.L_156:
        /*0060*/ 	.word	index@(.nv.constant0._Z35vectorRazlikaSosediSharedMemv4Faza1PKfPfi)
        /*0064*/ 	.short	0x0380
        /*0066*/ 	.short	0x0014


	//----- nvinfo : EIATTR_SW_WAR
	.align		4
.L_157:
        /*0068*/ 	.byte	0x04, 0x36
        /*006a*/ 	.short	(.L_159 - .L_158)
.L_158:
        /*006c*/ 	.word	0x00000008
.L_159:


//--------------------- .nv.info._Z30vectorRazlikaSosediSharedMemv3PKfPfi --------------------------
	.section	.nv.info._Z30vectorRazlikaSosediSharedMemv3PKfPfi,"",@"SHT_CUDA_INFO"
	.sectionflags	@""
	.align	4


	//----- nvinfo : EIATTR_CUDA_API_VERSION
	.align		4
        /*0000*/ 	.byte	0x04, 0x37
        /*0002*/ 	.short	(.L_161 - .L_160)
.L_160:
        /*0004*/ 	.word	0x00000082


	//----- nvinfo : EIATTR_KPARAM_INFO
	.align		4
.L_161:
        /*0008*/ 	.byte	0x04, 0x17
        /*000a*/ 	.short	(.L_163 - .L_162)
.L_162:
        /*000c*/ 	.word	0x00000000
        /*0010*/ 	.short	0x0002
        /*0012*/ 	.short	0x0010
        /*0014*/ 	.byte	0x00, 0xf0, 0x11, 0x00


	//----- nvinfo : EIATTR_KPARAM_INFO
	.align		4
.L_163:
        /*0018*/ 	.byte	0x04, 0x17
        /*001a*/ 	.short	(.L_165 - .L_164)
.L_164:
        /*001c*/ 	.word	0x00000000
        /*0020*/ 	.short	0x0001
        /*0022*/ 	.short	0x0008
        /*0024*/ 	.byte	0x00, 0xf5, 0x21, 0x00


	//----- nvinfo : EIATTR_KPARAM_INFO
	.align		4
.L_165:
        /*0028*/ 	.byte	0x04, 0x17
        /*002a*/ 	.short	(.L_167 - .L_166)
.L_166:
        /*002c*/ 	.word	0x00000000
        /*0030*/ 	.short	0x0000
        /*0032*/ 	.short	0x0000
        /*0034*/ 	.byte	0x00, 0xf5, 0x21, 0x00


	//----- nvinfo : EIATTR_SPARSE_MMA_MASK
	.align		4
.L_167:
        /*0038*/ 	.byte	0x03, 0x50
        /*003a*/ 	.short	0x0000


	//----- nvinfo : EIATTR_MAXREG_COUNT
	.align		4
        /*003c*/ 	.byte	0x03, 0x1b
        /*003e*/ 	.short	0x00ff


	//----- nvinfo : EIATTR_NUM_BARRIERS
	.align		4
        /*0040*/ 	.byte	0x02, 0x4c
        /*0042*/ 	.byte	0x01
	.zero		1


	//----- nvinfo : EIATTR_MERCURY_ISA_VERSION
	.align		4
        /*0044*/ 	.byte	0x03, 0x5f
        /*0046*/ 	.short	0x0101


	//----- nvinfo : EIATTR_VRC_CTA_INIT_COUNT
	.align		4
        /*0048*/ 	.byte	0x02, 0x4a
	.zero		1
	.zero		1


	//----- nvinfo : EIATTR_EXIT_INSTR_OFFSETS
	.align		4
        /*004c*/ 	.byte	0x04, 0x1c
        /*004e*/ 	.short	(.L_169 - .L_168)


	//   ....[0]....
.L_168:
        /*0050*/ 	.word	0x00000070


	//   ....[1]....
        /*0054*/ 	.word	0x00000170


	//   ....[2]....
        /*0058*/ 	.word	0x000001e0


	//   ....[3]....
        /*005c*/ 	.word	0x00000250


	//----- nvinfo : EIATTR_CRS_STACK_SIZE
	.align		4
.L_169:
        /*0060*/ 	.byte	0x04, 0x1e
        /*0062*/ 	.short	(.L_171 - .L_170)
.L_170:
        /*0064*/ 	.word	0x00000000


	//----- nvinfo : EIATTR_CBANK_PARAM_SIZE
	.align		4
.L_171:
        /*0068*/ 	.byte	0x03, 0x19
        /*006a*/ 	.short	0x0014


	//----- nvinfo : EIATTR_PARAM_CBANK
	.align		4
        /*006c*/ 	.byte	0x04, 0x0a
        /*006e*/ 	.short	(.L_173 - .L_172)
	.align		4
.L_172:
        /*0070*/ 	.word	index@(.nv.constant0._Z30vectorRazlikaSosediSharedMemv3PKfPfi)
        /*0074*/ 	.short	0x0380
        /*0076*/ 	.short	0x0014


	//----- nvinfo : EIATTR_SW_WAR
	.align		4
.L_173:
        /*0078*/ 	.byte	0x04, 0x36
        /*007a*/ 	.short	(.L_175 - .L_174)
.L_174:
        /*007c*/ 	.word	0x00000008
.L_175:


//--------------------- .nv.info._Z30vectorRazlikaSosediSharedMemv2PKfPfi --------------------------
	.section	.nv.info._Z30vectorRazlikaSosediSharedMemv2PKfPfi,"",@"SHT_CUDA_INFO"
	.sectionflags	@""
	.align	4


	//----- nvinfo : EIATTR_CUDA_API_VERSION
	.align		4
        /*0000*/ 	.byte	0x04, 0x37
        /*0002*/ 	.short	(.L_177 - .L_176)
.L_176:
        /*0004*/ 	.word	0x00000082


	//----- nvinfo : EIATTR_KPARAM_INFO
	.align		4
.L_177:
        /*0008*/ 	.byte	0x04, 0x17
        /*000a*/ 	.short	(.L_179 - .L_178)
.L_178:
        /*000c*/ 	.word	0x00000000
        /*0010*/ 	.short	0x0002
        /*0012*/ 	.short	0x0010
        /*0014*/ 	.byte	0x00, 0xf0, 0x11, 0x00


	//----- nvinfo : EIATTR_KPARAM_INFO
	.align		4
.L_179:
        /*0018*/ 	.byte	0x04, 0x17
        /*001a*/ 	.short	(.L_181 - .L_180)
.L_180:
        /*001c*/ 	.word	0x00000000
        /*0020*/ 	.short	0x0001
        /*0022*/ 	.short	0x0008
        /*0024*/ 	.byte	0x00, 0xf5, 0x21, 0x00


	//----- nvinfo : EIATTR_KPARAM_INFO
	.align		4
.L_181:
        /*0028*/ 	.byte	0x04, 0x17
        /*002a*/ 	.short	(.L_183 - .L_182)
.L_182:
        /*002c*/ 	.word	0x00000000
        /*0030*/ 	.short	0x0000
        /*0032*/ 	.short	0x0000
        /*0034*/ 	.byte	0x00, 0xf5, 0x21, 0x00


	//----- nvinfo : EIATTR_SPARSE_MMA_MASK
	.align		4
.L_183:
        /*0038*/ 	.byte	0x03, 0x50
        /*003a*/ 	.short	0x0000


	//----- nvinfo : EIATTR_MAXREG_COUNT
	.align		4
        /*003c*/ 	.byte	0x03, 0x1b
        /*003e*/ 	.short	0x00ff


	//----- nvinfo : EIATTR_NUM_BARRIERS
	.align		4
        /*0040*/ 	.byte	0x02, 0x4c
        /*0042*/ 	.byte	0x01
	.zero		1


	//----- nvinfo : EIATTR_MERCURY_ISA_VERSION
	.align		4
        /*0044*/ 	.byte	0x03, 0x5f
        /*0046*/ 	.short	0x0101


	//----- nvinfo : EIATTR_VRC_CTA_INIT_COUNT
	.align		4
        /*0048*/ 	.byte	0x02, 0x4a
	.zero		1
	.zero		1


	//----- nvinfo : EIATTR_EXIT_INSTR_OFFSETS
	.align		4
        /*004c*/ 	.byte	0x04, 0x1c
        /*004e*/ 	.short	(.L_185 - .L_184)


	//   ....[0]....
.L_184:
        /*0050*/ 	.word	0x00000070


	//   ....[1]....
        /*0054*/ 	.word	0x00000130


	//   ....[2]....
        /*0058*/ 	.word	0x000001c0


	//   ....[3]....
        /*005c*/ 	.word	0x00000250


	//----- nvinfo : EIATTR_CRS_STACK_SIZE
	.align		4
.L_185:
        /*0060*/ 	.byte	0x04, 0x1e
        /*0062*/ 	.short	(.L_187 - .L_186)
.L_186:
        /*0064*/ 	.word	0x00000000


	//----- nvinfo : EIATTR_CBANK_PARAM_SIZE
	.align		4
.L_187:
        /*0068*/ 	.byte	0x03, 0x19
        /*006a*/ 	.short	0x0014


	//----- nvinfo : EIATTR_PARAM_CBANK
	.align		4
        /*006c*/ 	.byte	0x04, 0x0a
        /*006e*/ 	.short	(.L_189 - .L_188)
	.align		4
.L_188:
        /*0070*/ 	.word	index@(.nv.constant0._Z30vectorRazlikaSosediSharedMemv2PKfPfi)
        /*0074*/ 	.short	0x0380
        /*0076*/ 	.short	0x0014


	//----- nvinfo : EIATTR_SW_WAR
	.align		4
.L_189:
        /*0078*/ 	.byte	0x04, 0x36
        /*007a*/ 	.short	(.L_191 - .L_190)
.L_190:
        /*007c*/ 	.word	0x00000008
.L_191:


//--------------------- .nv.info._Z28vectorRazlikaSosediSharedMemPKfPfi --------------------------
	.section	.nv.info._Z28vectorRazlikaSosediSharedMemPKfPfi,"",@"SHT_CUDA_INFO"
	.sectionflags	@""
	.align	4


	//----- nvinfo : EIATTR_CUDA_API_VERSION
	.align		4
        /*0000*/ 	.byte	0x04, 0x37
        /*0002*/ 	.short	(.L_193 - .L_192)
.L_192:
        /*0004*/ 	.word	0x00000082


	//----- nvinfo : EIATTR_KPARAM_INFO
	.align		4
.L_193:
        /*0008*/ 	.byte	0x04, 0x17
        /*000a*/ 	.short	(.L_195 - .L_194)
.L_194:
        /*000c*/ 	.word	0x00000000
        /*0010*/ 	.short	0x0002
        /*0012*/ 	.short	0x0010
        /*0014*/ 	.byte	0x00, 0xf0, 0x11, 0x00


	//----- nvinfo : EIATTR_KPARAM_INFO
	.align		4
.L_195:
        /*0018*/ 	.byte	0x04, 0x17
        /*001a*/ 	.short	(.L_197 - .L_196)
.L_196:
        /*001c*/ 	.word	0x00000000
        /*0020*/ 	.short	0x0001
        /*0022*/ 	.short	0x0008
        /*0024*/ 	.byte	0x00, 0xf5, 0x21, 0x00


	//----- nvinfo : EIATTR_KPARAM_INFO
	.align		4
.L_197:
        /*0028*/ 	.byte	0x04, 0x17
        /*002a*/ 	.short	(.L_199 - .L_198)
.L_198:
        /*002c*/ 	.word	0x00000000
        /*0030*/ 	.short	0x0000
        /*0032*/ 	.short	0x0000
        /*0034*/ 	.byte	0x00, 0xf5, 0x21, 0x00


	//----- nvinfo : EIATTR_SPARSE_MMA_MASK
	.align		4
.L_199:
        /*0038*/ 	.byte	0x03, 0x50
        /*003a*/ 	.short	0x0000


	//----- nvinfo : EIATTR_MAXREG_COUNT
	.align		4
        /*003c*/ 	.byte	0x03, 0x1b
        /*003e*/ 	.short	0x00ff


	//----- nvinfo : EIATTR_NUM_BARRIERS
	.align		4
        /*0040*/ 	.byte	0x02, 0x4c
        /*0042*/ 	.byte	0x01
	.zero		1


	//----- nvinfo : EIATTR_MERCURY_ISA_VERSION
	.align		4
        /*0044*/ 	.byte	0x03, 0x5f
        /*0046*/ 	.short	0x0101


	//----- nvinfo : EIATTR_VRC_CTA_INIT_COUNT
	.align		4
        /*0048*/ 	.byte	0x02, 0x4a
	.zero		1
	.zero		1


	//----- nvinfo : EIATTR_EXIT_INSTR_OFFSETS
	.align		4
        /*004c*/ 	.byte	0x04, 0x1c
        /*004e*/ 	.short	(.L_201 - .L_200)


	//   ....[0]....
.L_200:
        /*0050*/ 	.word	0x00000070


	//   ....[1]....
        /*0054*/ 	.word	0x00000160


	//   ....[2]....
        /*0058*/ 	.word	0x000001c0


	//   ....[3]....
        /*005c*/ 	.word	0x00000250


	//----- nvinfo : EIATTR_CRS_STACK_SIZE
	.align		4
.L_201:
        /*0060*/ 	.byte	0x04, 0x1e
        /*0062*/ 	.short	(.L_203 - .L_202)
.L_202:
        /*0064*/ 	.word	0x00000000


	//----- nvinfo : EIATTR_CBANK_PARAM_SIZE
	.align		4
.L_203:
        /*0068*/ 	.byte	0x03, 0x19
        /*006a*/ 	.short	0x0014


	//----- nvinfo : EIATTR_PARAM_CBANK
	.align		4
        /*006c*/ 	.byte	0x04, 0x0a
        /*006e*/ 	.short	(.L_205 - .L_204)
	.align		4
.L_204:
        /*0070*/ 	.word	index@(.nv.constant0._Z28vectorRazlikaSosediSharedMemPKfPfi)
        /*0074*/ 	.short	0x0380
        /*0076*/ 	.short	0x0014


	//----- nvinfo : EIATTR_SW_WAR
	.align		4
.L_205:
        /*0078*/ 	.byte	0x04, 0x36
        /*007a*/ 	.short	(.L_207 - .L_206)
.L_206:
        /*007c*/ 	.word	0x00000008
.L_207:


//--------------------- .nv.info._Z19vectorRazlikaSosediPKfPfi --------------------------
	.section	.nv.info._Z19vectorRazlikaSosediPKfPfi,"",@"SHT_CUDA_INFO"
	.sectionflags	@""
	.align	4


	//----- nvinfo : EIATTR_CUDA_API_VERSION
	.align		4
        /*0000*/ 	.byte	0x04, 0x37
        /*0002*/ 	.short	(.L_209 - .L_208)
.L_208:
        /*0004*/ 	.word	0x00000082


	//----- nvinfo : EIATTR_KPARAM_INFO
	.align		4
.L_209:
        /*0008*/ 	.byte	0x04, 0x17
        /*000a*/ 	.short	(.L_211 - .L_210)
.L_210:
        /*000c*/ 	.word	0x00000000
        /*0010*/ 	.short	0x0002
        /*0012*/ 	.short	0x0010
        /*0014*/ 	.byte	0x00, 0xf0, 0x11, 0x00


	//----- nvinfo : EIATTR_KPARAM_INFO
	.align		4
.L_211:
        /*0018*/ 	.byte	0x04, 0x17
        /*001a*/ 	.short	(.L_213 - .L_212)
.L_212:
        /*001c*/ 	.word	0x00000000
        /*0020*/ 	.short	0x0001
        /*0022*/ 	.short	0x0008
        /*0024*/ 	.byte	0x00, 0xf5, 0x21, 0x00


	//----- nvinfo : EIATTR_KPARAM_INFO
	.align		4
.L_213:
        /*0028*/ 	.byte	0x04, 0x17
        /*002a*/ 	.short	(.L_215 - .L_214)
.L_214:
        /*002c*/ 	.word	0x00000000
        /*0030*/ 	.short	0x0000
        /*0032*/ 	.short	0x0000
        /*0034*/ 	.byte	0x00, 0xf5, 0x21, 0x00


	//----- nvinfo : EIATTR_SPARSE_MMA_MASK
	.align		4
.L_215:
        /*0038*/ 	.byte	0x03, 0x50
        /*003a*/ 	.short	0x0000


	//----- nvinfo : EIATTR_MAXREG_COUNT
	.align		4
        /*003c*/ 	.byte	0x03, 0x1b
        /*003e*/ 	.short	0x00ff


	//----- nvinfo : EIATTR_MERCURY_ISA_VERSION
	.align		4
        /*0040*/ 	.byte	0x03, 0x5f
        /*0042*/ 	.short	0x0101


	//----- nvinfo : EIATTR_VRC_CTA_INIT_COUNT
	.align		4
        /*0044*/ 	.byte	0x02, 0x4a
	.zero		1
	.zero		1


	//----- nvinfo : EIATTR_EXIT_INSTR_OFFSETS
	.align		4
        /*0048*/ 	.byte	0x04, 0x1c
        /*004a*/ 	.short	(.L_217 - .L_216)


	//   ....[0]....
.L_216:
        /*004c*/ 	.word	0x00000080


	//   ....[1]....
        /*0050*/ 	.word	0x00000120


	//----- nvinfo : EIATTR_CBANK_PARAM_SIZE
	.align		4
.L_217:
        /*0054*/ 	.byte	0x03, 0x19
        /*0056*/ 	.short	0x0014


	//----- nvinfo : EIATTR_PARAM_CBANK
	.align		4
        /*0058*/ 	.byte	0x04, 0x0a
        /*005a*/ 	.short	(.L_219 - .L_218)
	.align		4
.L_218:
        /*005c*/ 	.word	index@(.nv.constant0._Z19vectorRazlikaSosediPKfPfi)
        /*0060*/ 	.short	0x0380
        /*0062*/ 	.short	0x0014


	//----- nvinfo : EIATTR_SW_WAR
	.align		4
.L_219:
        /*0064*/ 	.byte	0x04, 0x36
        /*0066*/ 	.short	(.L_221 - .L_220)
.L_220:
        /*0068*/ 	.word	0x00000008
.L_221:


//--------------------- .nv.info._Z18vectorSumSharedMemPfS_S_ --------------------------
	.section	.nv.info._Z18vectorSumSharedMemPfS_S_,"",@"SHT_CUDA_INFO"
	.sectionflags	@""
	.align	4


	//----- nvinfo : EIATTR_CUDA_API_VERSION
	.align		4
        /*0000*/ 	.byte	0x04, 0x37
        /*0002*/ 	.short	(.L_223 - .L_222)
.L_222:
        /*0004*/ 	.word	0x00000082


	//----- nvinfo : EIATTR_KPARAM_INFO
	.align		4
.L_223:
        /*0008*/ 	.byte	0x04, 0x17
        /*000a*/ 	.short	(.L_225 - .L_224)
.L_224:
        /*000c*/ 	.word	0x00000000
        /*0010*/ 	.short	0x0002
        /*0012*/ 	.short	0x0010
        /*0014*/ 	.byte	0x00, 0xf5, 0x21, 0x00


	//----- nvinfo : EIATTR_KPARAM_INFO
	.align		4
.L_225:
        /*0018*/ 	.byte	0x04, 0x17
        /*001a*/ 	.short	(.L_227 - .L_226)
.L_226:
        /*001c*/ 	.word	0x00000000
        /*0020*/ 	.short	0x0001
        /*0022*/ 	.short	0x0008
        /*0024*/ 	.byte	0x00, 0xf5, 0x21, 0x00


	//----- nvinfo : EIATTR_KPARAM_INFO
	.align		4
.L_227:
        /*0028*/ 	.byte	0x04, 0x17
        /*002a*/ 	.short	(.L_229 - .L_228)
.L_228:
        /*002c*/ 	.word	0x00000000
        /*0030*/ 	.short	0x0000
        /*0032*/ 	.short	0x0000
        /*0034*/ 	.byte	0x00, 0xf5, 0x21, 0x00


	//----- nvinfo : EIATTR_SPARSE_MMA_MASK
	.align		4
.L_229:
        /*0038*/ 	.byte	0x03, 0x50
        /*003a*/ 	.short	0x0000


	//----- nvinfo : EIATTR_MAXREG_COUNT
	.align		4
        /*003c*/ 	.byte	0x03, 0x1b
        /*003e*/ 	.short	0x00ff


	//----- nvinfo : EIATTR_MERCURY_ISA_VERSION
	.align		4
        /*0040*/ 	.byte	0x03, 0x5f
        /*0042*/ 	.short	0x0101


	//----- nvinfo : EIATTR_VRC_CTA_INIT_COUNT
	.align		4
        /*0044*/ 	.byte	0x02, 0x4a
	.zero		1
	.zero		1


	//----- nvinfo : EIATTR_EXIT_INSTR_OFFSETS
	.align		4
        /*0048*/ 	.byte	0x04, 0x1c
        /*004a*/ 	.short	(.L_231 - .L_230)


	//   ....[0]....
.L_230:
        /*004c*/ 	.word	0x00000170


	//----- nvinfo : EIATTR_CBANK_PARAM_SIZE
	.align		4
.L_231:
        /*0050*/ 	.byte	0x03, 0x19
        /*0052*/ 	.short	0x0018


	//----- nvinfo : EIATTR_PARAM_CBANK
	.align		4
        /*0054*/ 	.byte	0x04, 0x0a
        /*0056*/ 	.short	(.L_233 - .L_232)
	.align		4
.L_232:
        /*0058*/ 	.word	index@(.nv.constant0._Z18vectorSumSharedMemPfS_S_)
        /*005c*/ 	.short	0x0380
        /*005e*/ 	.short	0x0018


	//----- nvinfo : EIATTR_SW_WAR
	.align		4
.L_233:
        /*0060*/ 	.byte	0x04, 0x36
        /*0062*/ 	.short	(.L_235 - .L_234)
.L_234:
        /*0064*/ 	.word	0x00000008
.L_235:


//--------------------- .nv.info._Z9vectorSumPfS_S_ --------------------------
	.section	.nv.info._Z9vectorSumPfS_S_,"",@"SHT_CUDA_INFO"
	.sectionflags	@""
	.align	4


	//----- nvinfo : EIATTR_CUDA_API_VERSION
	.align		4
        /*0000*/ 	.byte	0x04, 0x37
        /*0002*/ 	.short	(.L_237 - .L_236)
.L_236:
        /*0004*/ 	.word	0x00000082


	//----- nvinfo : EIATTR_KPARAM_INFO
	.align		4
.L_237:
        /*0008*/ 	.byte	0x04, 0x17
        /*000a*/ 	.short	(.L_239 - .L_238)
.L_238:
        /*000c*/ 	.word	0x00000000
        /*0010*/ 	.short	0x0002
        /*0012*/ 	.short	0x0010
        /*0014*/ 	.byte	0x00, 0xf5, 0x21, 0x00


	//----- nvinfo : EIATTR_KPARAM_INFO
	.align		4
.L_239:
        /*0018*/ 	.byte	0x04, 0x17
        /*001a*/ 	.short	(.L_241 - .L_240)
.L_240:
        /*001c*/ 	.word	0x00000000
        /*0020*/ 	.short	0x0001
        /*0022*/ 	.short	0x0008
        /*0024*/ 	.byte	0x00, 0xf5, 0x21, 0x00


	//----- nvinfo : EIATTR_KPARAM_INFO
	.align		4
.L_241:
        /*0028*/ 	.byte	0x04, 0x17
        /*002a*/ 	.short	(.L_243 - .L_242)
.L_242:
        /*002c*/ 	.word	0x00000000
        /*0030*/ 	.short	0x0000
        /*0032*/ 	.short	0x0000
        /*0034*/ 	.byte	0x00, 0xf5, 0x21, 0x00


	//----- nvinfo : EIATTR_SPARSE_MMA_MASK
	.align		4
.L_243:
        /*0038*/ 	.byte	0x03, 0x50
        /*003a*/ 	.short	0x0000


	//----- nvinfo : EIATTR_MAXREG_COUNT
	.align		4
        /*003c*/ 	.byte	0x03, 0x1b
        /*003e*/ 	.short	0x00ff


	//----- nvinfo : EIATTR_MERCURY_ISA_VERSION
	.align		4
        /*0040*/ 	.byte	0x03, 0x5f
        /*0042*/ 	.short	0x0101


	//----- nvinfo : EIATTR_VRC_CTA_INIT_COUNT
	.align		4
        /*0044*/ 	.byte	0x02, 0x4a
	.zero		1
	.zero		1


	//----- nvinfo : EIATTR_EXIT_INSTR_OFFSETS
	.align		4
        /*0048*/ 	.byte	0x04, 0x1c
        /*004a*/ 	.short	(.L_245 - .L_244)


	//   ....[0]....
.L_244:
        /*004c*/ 	.word	0x00000100


	//----- nvinfo : EIATTR_CBANK_PARAM_SIZE
	.align		4
.L_245:
        /*0050*/ 	.byte	0x03, 0x19
        /*0052*/ 	.short	0x0018


	//----- nvinfo : EIATTR_PARAM_CBANK
	.align		4
        /*0054*/ 	.byte	0x04, 0x0a
        /*0056*/ 	.short	(.L_247 - .L_246)
	.align		4
.L_246:
        /*0058*/ 	.word	index@(.nv.constant0._Z9vectorSumPfS_S_)
        /*005c*/ 	.short	0x0380
        /*005e*/ 	.short	0x0018


	//----- nvinfo : EIATTR_SW_WAR
	.align		4
.L_247:
        /*0060*/ 	.byte	0x04, 0x36
        /*0062*/ 	.short	(.L_249 - .L_248)
.L_248:
        /*0064*/ 	.word	0x00000008
.L_249:


//--------------------- .nv.callgraph             --------------------------
	.section	.nv.callgraph,"",@"SHT_CUDA_CALLGRAPH"
	.align	4
	.sectionentsize	8
	.align		4
        /*0000*/ 	.word	0x00000000
	.align		4
        /*0004*/ 	.word	0xffffffff
	.align		4
        /*0008*/ 	.word	0x00000000
	.align		4
        /*000c*/ 	.word	0xfffffffe
	.align		4
        /*0010*/ 	.word	0x00000000
	.align		4
        /*0014*/ 	.word	0xfffffffd
	.align		4
        /*0018*/ 	.word	0x00000000
	.align		4
        /*001c*/ 	.word	0xfffffffc


//--------------------- .text._Z11vectorMaxv2PKfPfi --------------------------
	.section	.text._Z11vectorMaxv2PKfPfi,"ax",@progbits
	.align	128
        .global         _Z11vectorMaxv2PKfPfi
        .type           _Z11vectorMaxv2PKfPfi,@function
        .size           _Z11vectorMaxv2PKfPfi,(.L_x_15 - _Z11vectorMaxv2PKfPfi)
        .other          _Z11vectorMaxv2PKfPfi,@"STO_CUDA_ENTRY STV_DEFAULT"
_Z11vectorMaxv2PKfPfi:
.text._Z11vectorMaxv2PKfPfi:
[----:B------:R-:W-:Y:S01]  /*0000*/  LDC R1, c[0x0][0x37c] ;  /* 0x0000df00ff017b82 */ /* 0x000fe20000000800 */
[----:B------:R-:W0:Y:S01]  /*0010*/  S2R R5, SR_CTAID.X ;  /* 0x0000000000057919 */ /* 0x000e220000002500 */
[----:B------:R-:W0:Y:S01]  /*0020*/  LDCU UR4, c[0x0][0x360] ;  /* 0x00006c00ff0477ac */ /* 0x000e220008000800 */
[----:B------:R-:W0:Y:S01]  /*0030*/  S2R R0, SR_TID.X ;  /* 0x0000000000007919 */ /* 0x000e220000002100 */
[----:B------:R-:W1:Y:S01]  /*0040*/  LDCU UR5, c[0x0][0x390] ;  /* 0x00007200ff0577ac */ /* 0x000e620008000800 */
[----:B0-----:R-:W-:-:S05]  /*0050*/  IMAD R5, R5, UR4, R0 ;  /* 0x0000000405057c24 */ /* 0x001fca000f8e0200 */
[----:B-1----:R-:W-:-:S13]  /*0060*/  ISETP.GE.AND P0, PT, R5, UR5, PT ;  /* 0x0000000505007c0c */ /* 0x002fda000bf06270 */
[----:B------:R-:W-:Y:S05]  /*0070*/  @P0 EXIT ;  /* 0x000000000000094d */ /* 0x000fea0003800000 */
[----:B------:R-:W0:Y:S01]  /*0080*/  LDC.64 R2, c[0x0][0x380] ;  /* 0x0000e000ff027b82 */ /* 0x000e220000000a00 */
[----:B------:R-:W1:Y:S01]  /*0090*/  LDCU.64 UR6, c[0x0][0x358] ;  /* 0x00006b00ff0677ac */ /* 0x000e620008000a00 */
[----:B0-----:R-:W-:-:S06]  /*00a0*/  IMAD.WIDE R2, R5, 0x4, R2 ;  /* 0x0000000405027825 */ /* 0x001fcc00078e0202 */
[----:B-1----:R-:W2:Y:S01]  /*00b0*/  LDG.E R2, desc[UR6][R2.64] ;  /* 0x0000000602027981 */ /* 0x002ea2000c1e1900 */
[----:B------:R-:W0:Y:S01]  /*00c0*/  S2UR UR5, SR_CgaCtaId ;  /* 0x00000000000579c3 */ /* 0x000e220000008800 */
[----:B------:R-:W-:Y:S01]  /*00d0*/  VOTEU.ANY UR4, UPT, PT ;  /* 0x0000000000047886 */ /* 0x000fe200038e0100 */
[----:B------:R-:W-:Y:S01]  /*00e0*/  ISETP.NE.AND P0, PT, R0, RZ, PT ;  /* 0x000000ff0000720c */ /* 0x000fe20003f05270 */
[----:B------:R-:W1:Y:S01]  /*00f0*/  S2R R4, SR_LANEID ;  /* 0x0000000000047919 */ /* 0x000e620000000000 */
[----:B------:R-:W-:-:S06]  /*0100*/  UFLO.U32 UR4, UR4 ;  /* 0x00000004000472bd */ /* 0x000fcc00080e0000 */
[----:B-1----:R-:W-:Y:S01]  /*0110*/  ISETP.EQ.U32.AND P1, PT, R4, UR4, PT ;  /* 0x0000000404007c0c */ /* 0x002fe2000bf22070 */
[----:B------:R-:W-:Y:S02]  /*0120*/  UMOV UR4, 0x400 ;  /* 0x0000040000047882 */ /* 0x000fe40000000000 */
[----:B0-----:R-:W-:-:S09]  /*0130*/  ULEA UR4, UR5, UR4, 0x18 ;  /* 0x0000000405047291 */ /* 0x001fd2000f8ec0ff */
[----:B------:R-:W-:Y:S01]  /*0140*/  STS [UR4], RZ ;  /* 0x000000ffff007988 */ /* 0x000fe20008000804 */
[----:B--2---:R-:W-:-:S13]  /*0150*/  CREDUX.MAX.S32 UR8, R2 ;  /* 0x00000000020872cc */ /* 0x004fda0000000200 */
[----:B------:R-:W-:-:S05]  /*0160*/  IMAD.U32 R0, RZ, RZ, UR8 ;  /* 0x00000008ff007e24 */ /* 0x000fca000f8e00ff */
[----:B------:R0:W-:Y:S01]  /*0170*/  @P1 ATOMS.MAX.S32 RZ, [UR4], R0 ;  /* 0x00000000ffff198c */ /* 0x0001e20009000204 */
[----:B------:R-:W-:Y:S05]  /*0180*/  @P0 EXIT ;  /* 0x000000000000094d */ /* 0x000fea0003800000 */
[----:B------:R-:W-:Y:S08]  /*0190*/  BAR.SYNC.DEFER_BLOCKING 0x0 ;  /* 0x0000000000007b1d */ /* 0x000ff00000010000 */
[----:B------:R-:W1:Y:S01]  /*01a0*/  LDC.64 R2, c[0x0][0x388] ;  /* 0x0000e200ff027b82 */ /* 0x000e620000000a00 */
[----:B------:R-:W1:Y:S04]  /*01b0*/  LDS R5, [UR4] ;  /* 0x00000004ff057984 */ /* 0x000e680008000800 */
[----:B-1----:R-:W-:Y:S01]  /*01c0*/  REDG.E.MAX.S32.STRONG.GPU desc[UR6][R2.64], R5 ;  /* 0x000000050200798e */ /* 0x002fe2000d12e306 */
[----:B------:R-:W-:Y:S05]  /*01d0*/  EXIT ;  /* 0x000000000000794d */ /* 0x000fea0003800000 */
.L_x_0:
[----:B------:R-:W-:-:S00]  /*01e0*/  BRA `(.L_x_0) ;  /* 0xfffffffc00fc7947 */ /* 0x000fc0000383ffff */
[----:B------:R-:W-:-:S00]  /*01f0*/  NOP ;  /* 0x0000000000007918 */ /* 0x000fc00000000000 */
        /* <DEDUP_REMOVED lines=8> */
.L_x_15:


//--------------------- .text._Z9vectorMaxPKfPfi  --------------------------
	.section	.text._Z9vectorMaxPKfPfi,"ax",@progbits
	.align	128
        .global         _Z9vectorMaxPKfPfi
        .type           _Z9vectorMaxPKfPfi,@function
        .size           _Z9vectorMaxPKfPfi,(.L_x_16 - _Z9vectorMaxPKfPfi)
        .other          _Z9vectorMaxPKfPfi,@"STO_CUDA_ENTRY STV_DEFAULT"
_Z9vectorMaxPKfPfi:
.text._Z9vectorMaxPKfPfi:
        /* <DEDUP_REMOVED lines=12> */
[----:B------:R-:W0:Y:S01]  /*00c0*/  LDC.64 R4, c[0x0][0x388] ;  /* 0x0000e200ff047b82 */ /* 0x000e220000000a00 */
[----:B------:R-:W-:Y:S01]  /*00d0*/  VOTEU.ANY UR4, UPT, PT ;  /* 0x0000000000047886 */ /* 0x000fe200038e0100 */
[----:B------:R-:W1:Y:S01]  /*00e0*/  S2R R0, SR_LANEID ;  /* 0x0000000000007919 */ /* 0x000e620000000000 */
[----:B------:R-:W-:-:S06]  /*00f0*/  UFLO.U32 UR4, UR4 ;  /* 0x00000004000472bd */ /* 0x000fcc00080e0000 */
[----:B-1----:R-:W-:Y:S02]  /*0100*/  ISETP.EQ.U32.AND P0, PT, R0, UR4, PT ;  /* 0x0000000400007c0c */ /* 0x002fe4000bf02070 */
[----:B--2---:R-:W-:-:S13]  /*0110*/  CREDUX.MAX.S32 UR5, R2 ;  /* 0x00000000020572cc */ /* 0x004fda0000000200 */
[----:B------:R-:W-:-:S05]  /*0120*/  MOV R7, UR5 ;  /* 0x0000000500077c02 */ /* 0x000fca0008000f00 */
[----:B0-----:R-:W-:Y:S01]  /*0130*/  @P0 REDG.E.MAX.S32.STRONG.GPU desc[UR6][R4.64], R7 ;  /* 0x000000070400098e */ /* 0x001fe2000d12e306 */
[----:B------:R-:W-:Y:S05]  /*0140*/  EXIT ;  /* 0x000000000000794d */ /* 0x000fea0003800000 */
.L_x_1:
        /* <DEDUP_REMOVED lines=11> */
.L_x_16:


//--------------------- .text._Z35vectorRazlikaSosediSharedMemv5Faza2PKfPfi --------------------------
	.section	.text._Z35vectorRazlikaSosediSharedMemv5Faza2PKfPfi,"ax",@progbits
	.align	128
        .global         _Z35vectorRazlikaSosediSharedMemv5Faza2PKfPfi
        .type           _Z35vectorRazlikaSosediSharedMemv5Faza2PKfPfi,@function
        .size           _Z35vectorRazlikaSosediSharedMemv5Faza2PKfPfi,(.L_x_17 - _Z35vectorRazlikaSosediSharedMemv5Faza2PKfPfi)
        .other          _Z35vectorRazlikaSosediSharedMemv5Faza2PKfPfi,@"STO_CUDA_ENTRY STV_DEFAULT"
_Z35vectorRazlikaSosediSharedMemv5Faza2PKfPfi:
.text._Z35vectorRazlikaSosediSharedMemv5Faza2PKfPfi:
[----:B------:R-:W-:Y:S01]  /*0000*/  LDC R1, c[0x0][0x37c] ;  /* 0x0000df00ff017b82 */ /* 0x000fe20000000800 */
[----:B------:R-:W0:Y:S07]  /*0010*/  S2R R5, SR_TID.X ;  /* 0x0000000000057919 */ /* 0x000e2e0000002100 */
[----:B------:R-:W1:Y:S01]  /*0020*/  LDC R0, c[0x0][0x360] ;  /* 0x0000d800ff007b82 */ /* 0x000e620000000800 */
[----:B------:R-:W2:Y:S07]  /*0030*/  LDCU UR4, c[0x0][0x390] ;  /* 0x00007200ff0477ac */ /* 0x000eae0008000800 */
[----:B------:R-:W0:Y:S01]  /*0040*/  S2UR UR5, SR_CTAID.X ;  /* 0x00000000000579c3 */ /* 0x000e220000002500 */
[----:B--2---:R-:W-:Y:S01]  /*0050*/  UIADD3 UR4, UPT, UPT, UR4, -0x1, URZ ;  /* 0xffffffff04047890 */ /* 0x004fe2000fffe0ff */
[C---:B-1----:R-:W-:Y:S01]  /*0060*/  SHF.L.U32 R3, R0.reuse, 0x1, RZ ;  /* 0x0000000100037819 */ /* 0x042fe200000006ff */
[----:B0-----:R-:W-:-:S04]  /*0070*/  IMAD R0, R0, UR5, R5 ;  /* 0x0000000500007c24 */ /* 0x001fc8000f8e0205 */
[----:B------:R-:W-:-:S05]  /*0080*/  IMAD R5, R0, R3, R3 ;  /* 0x0000000300057224 */ /* 0x000fca00078e0203 */
[----:B------:R-:W-:-:S04]  /*0090*/  IADD3 R7, PT, PT, R5, -0x1, RZ ;  /* 0xffffffff05077810 */ /* 0x000fc80007ffe0ff */
[----:B------:R-:W-:-:S13]  /*00a0*/  ISETP.GE.AND P0, PT, R7, UR4, PT ;  /* 0x0000000407007c0c */ /* 0x000fda000bf06270 */
[----:B------:R-:W-:Y:S05]  /*00b0*/  @P0 EXIT ;  /* 0x000000000000094d */ /* 0x000fea0003800000 */
[----:B------:R-:W0:Y:S01]  /*00c0*/  LDC.64 R2, c[0x0][0x380] ;  /* 0x0000e000ff027b82 */ /* 0x000e220000000a00 */
[----:B------:R-:W1:Y:S01]  /*00d0*/  LDCU.64 UR4, c[0x0][0x358] ;  /* 0x00006b00ff0477ac */ /* 0x000e620008000a00 */
[----:B0-----:R-:W-:-:S06]  /*00e0*/  IMAD.WIDE R2, R5, 0x4, R2 ;  /* 0x0000000405027825 */ /* 0x001fcc00078e0202 */
[----:B------:R-:W0:Y:S01]  /*00f0*/  LDC.64 R4, c[0x0][0x388] ;  /* 0x0000e200ff047b82 */ /* 0x000e220000000a00 */
[----:B-1----:R-:W2:Y:S04]  /*0100*/  LDG.E R0, desc[UR4][R2.64] ;  /* 0x0000000402007981 */ /* 0x002ea8000c1e1900 */
[----:B------:R-:W2:Y:S01]  /*0110*/  LDG.E R9, desc[UR4][R2.64+-0x4] ;  /* 0xfffffc0402097981 */ /* 0x000ea2000c1e1900 */
[----:B0-----:R-:W-:-:S04]  /*0120*/  IMAD.WIDE R4, R7, 0x4, R4 ;  /* 0x0000000407047825 */ /* 0x001fc800078e0204 */
[----:B--2---:R-:W-:-:S05]  /*0130*/  FADD R9, R0, -R9 ;  /* 0x8000000900097221 */ /* 0x004fca0000000000 */
[----:B------:R-:W-:Y:S01]  /*0140*/  STG.E desc[UR4][R4.64], R9 ;  /* 0x0000000904007986 */ /* 0x000fe2000c101904 */
[----:B------:R-:W-:Y:S05]  /*0150*/  EXIT ;  /* 0x000000000000794d */ /* 0x000fea0003800000 */
.L_x_2:
        /* <DEDUP_REMOVED lines=10> */
.L_x_17:


//--------------------- .text._Z35vectorRazlikaSosediSharedMemv5Faza1PKfPfi --------------------------
	.section	.text._Z35vectorRazlikaSosediSharedMemv5Faza1PKfPfi,"ax",@progbits
	.align	128
        .global         _Z35vectorRazlikaSosediSharedMemv5Faza1PKfPfi
        .type           _Z35vectorRazlikaSosediSharedMemv5Faza1PKfPfi,@function
        .size           _Z35vectorRazlikaSosediSharedMemv5Faza1PKfPfi,(.L_x_18 - _Z35vectorRazlikaSosediSharedMemv5Faza1PKfPfi)
        .other          _Z35vectorRazlikaSosediSharedMemv5Faza1PKfPfi,@"STO_CUDA_ENTRY STV_DEFAULT"
_Z35vectorRazlikaSosediSharedMemv5Faza1PKfPfi:
.text._Z35vectorRazlikaSosediSharedMemv5Faza1PKfPfi:
[----:B------:R-:W-:Y:S01]  /*0000*/  LDC R1, c[0x0][0x37c] ;  /* 0x0000df00ff017b82 */ /* 0x000fe20000000800 */
[----:B------:R-:W0:Y:S01]  /*0010*/  S2R R0, SR_CTAID.X ;  /* 0x0000000000007919 */ /* 0x000e220000002500 */
[----:B------:R-:W0:Y:S01]  /*0020*/  LDCU UR8, c[0x0][0x360] ;  /* 0x00006c00ff0877ac */ /* 0x000e220008000800 */
[----:B------:R-:W1:Y:S01]  /*0030*/  S2R R9, SR_TID.X ;  /* 0x0000000000097919 */ /* 0x000e620000002100 */
[----:B------:R-:W2:Y:S01]  /*0040*/  LDCU UR9, c[0x0][0x390] ;  /* 0x00007200ff0977ac */ /* 0x000ea20008000800 */
[----:B0-----:R-:W-:-:S05]  /*0050*/  IMAD R0, R0, UR8, RZ ;  /* 0x0000000800007c24 */ /* 0x001fca000f8e02ff */
[----:B-1----:R-:W-:-:S04]  /*0060*/  LEA R7, R0, R9, 0x1 ;  /* 0x0000000900077211 */ /* 0x002fc800078e08ff */
[----:B--2---:R-:W-:-:S13]  /*0070*/  ISETP.GE.AND P0, PT, R7, UR9, PT ;  /* 0x0000000907007c0c */ /* 0x004fda000bf06270 */
[----:B------:R-:W-:Y:S05]  /*0080*/  @P0 EXIT ;  /* 0x000000000000094d */ /* 0x000fea0003800000 */
[----:B------:R-:W0:Y:S01]  /*0090*/  LDC.64 R2, c[0x0][0x380] ;  /* 0x0000e000ff027b82 */ /* 0x000e220000000a00 */
[----:B------:R-:W1:Y:S01]  /*00a0*/  LDCU.64 UR6, c[0x0][0x358] ;  /* 0x00006b00ff0677ac */ /* 0x000e620008000a00 */
[----:B0-----:R-:W-:-:S05]  /*00b0*/  IMAD.WIDE R2, R7, 0x4, R2 ;  /* 0x0000000407027825 */ /* 0x001fca00078e0202 */
[----:B-1----:R-:W2:Y:S01]  /*00c0*/  LDG.E R0, desc[UR6][R2.64] ;  /* 0x0000000602007981 */ /* 0x002ea2000c1e1900 */
[----:B------:R-:W0:Y:S01]  /*00d0*/  S2UR UR5, SR_CgaCtaId ;  /* 0x00000000000579c3 */ /* 0x000e220000008800 */
[----:B------:R-:W-:Y:S01]  /*00e0*/  IADD3 R4, PT, PT, R7, UR8, RZ ;  /* 0x0000000807047c10 */ /* 0x000fe2000fffe0ff */
[----:B------:R-:W-:-:S03]  /*00f0*/  UMOV UR4, 0x400 ;  /* 0x0000040000047882 */ /* 0x000fc60000000000 */
[----:B------:R-:W-:-:S13]  /*0100*/  ISETP.GE.AND P0, PT, R4, UR9, PT ;  /* 0x0000000904007c0c */ /* 0x000fda000bf06270 */
[----:B------:R-:W1:Y:S01]  /*0110*/  @P0 LDC.64 R4, c[0x0][0x388] ;  /* 0x0000e200ff040b82 */ /* 0x000e620000000a00 */
[----:B0-----:R-:W-:-:S06]  /*0120*/  ULEA UR4, UR5, UR4, 0x18 ;  /* 0x0000000405047291 */ /* 0x001fcc000f8ec0ff */
[----:B------:R-:W-:Y:S01]  /*0130*/  LEA R9, R9, UR4, 0x2 ;  /* 0x0000000409097c11 */ /* 0x000fe2000f8e10ff */
[----:B-1----:R-:W-:-:S04]  /*0140*/  @P0 IMAD.WIDE R4, R7, 0x4, R4 ;  /* 0x0000000407040825 */ /* 0x002fc800078e0204 */
[----:B--2---:R-:W-:Y:S01]  /*0150*/  STS [R9], R0 ;  /* 0x0000000009007388 */ /* 0x004fe20000000800 */
[----:B------:R-:W-:Y:S06]  /*0160*/  @P0 BAR.SYNC.DEFER_BLOCKING 0x0 ;  /* 0x0000000000000b1d */ /* 0x000fec0000010000 */
[----:B------:R-:W-:Y:S04]  /*0170*/  @P0 LDS R6, [R9+0x4] ;  /* 0x0000040009060984 */ /* 0x000fe80000000800 */
[----:B------:R-:W0:Y:S02]  /*0180*/  @P0 LDS R11, [R9] ;  /* 0x00000000090b0984 */ /* 0x000e240000000800 */
[----:B0-----:R-:W-:-:S05]  /*0190*/  @P0 FADD R11, R6, -R11 ;  /* 0x8000000b060b0221 */ /* 0x001fca0000000000 */
[----:B------:R0:W-:Y:S01]  /*01a0*/  @P0 STG.E desc[UR6][R4.64], R11 ;  /* 0x0000000b04000986 */ /* 0x0001e2000c101906 */
[----:B------:R-:W-:Y:S05]  /*01b0*/  @P0 EXIT ;  /* 0x000000000000094d */ /* 0x000fea0003800000 */
[----:B------:R-:W-:Y:S01]  /*01c0*/  USHF.L.U32 UR4, UR8, 0x2, URZ ;  /* 0x0000000208047899 */ /* 0x000fe200080006ff */
[----:B0-----:R-:W0:Y:S05]  /*01d0*/  LDC.64 R4, c[0x0][0x388] ;  /* 0x0000e200ff047b82 */ /* 0x001e2a0000000a00 */
[----:B------:R-:W-:-:S04]  /*01e0*/  IADD3 R2, P0, PT, R2, UR4, RZ ;  /* 0x0000000402027c10 */ /* 0x000fc8000ff1e0ff */
[----:B------:R-:W-:-:S05]  /*01f0*/  IADD3.X R3, PT, PT, RZ, R3, RZ, P0, !PT ;  /* 0x00000003ff037210 */ /* 0x000fca00007fe4ff */
[----:B------:R-:W2:Y:S01]  /*0200*/  LDG.E R2, desc[UR6][R2.64] ;  /* 0x0000000602027981 */ /* 0x000ea2000c1e1900 */
[----:B------:R-:W-:Y:S05]  /*0210*/  WARPSYNC.ALL ;  /* 0x0000000000007948 */ /* 0x000fea0003800000 */
[----:B0-----:R-:W-:-:S03]  /*0220*/  IMAD.WIDE R6, R7, 0x4, R4 ;  /* 0x0000000407067825 */ /* 0x001fc600078e0204 */
[----:B------:R-:W-:-:S04]  /*0230*/  IADD3 R4, P0, PT, R6, UR4, RZ ;  /* 0x0000000406047c10 */ /* 0x000fc8000ff1e0ff */
[----:B------:R-:W-:Y:S01]  /*0240*/  IADD3.X R5, PT, PT, RZ, R7, RZ, P0, !PT ;  /* 0x00000007ff057210 */ /* 0x000fe200007fe4ff */
[----:B--2---:R-:W-:Y:S01]  /*0250*/  STS [R9+UR4], R2 ;  /* 0x0000000209007988 */ /* 0x004fe20008000804 */
[----:B------:R-:W-:Y:S06]  /*0260*/  BAR.SYNC.DEFER_BLOCKING 0x0 ;  /* 0x0000000000007b1d */ /* 0x000fec0000010000 */
[----:B------:R-:W-:Y:S04]  /*0270*/  LDS R0, [R9+0x4] ;  /* 0x0000040009007984 */ /* 0x000fe80000000800 */
[----:B------:R-:W0:Y:S04]  /*0280*/  LDS R11, [R9] ;  /* 0x00000000090b7984 */ /* 0x000e280000000800 */
[----:B------:R-:W-:Y:S04]  /*0290*/  LDS R8, [R9+UR4+0x4] ;  /* 0x0000040409087984 */ /* 0x000fe80008000800 */
[----:B------:R-:W1:Y:S01]  /*02a0*/  LDS R13, [R9+UR4] ;  /* 0x00000004090d7984 */ /* 0x000e620008000800 */
[----:B0-----:R-:W-:-:S05]  /*02b0*/  FADD R11, R0, -R11 ;  /* 0x8000000b000b7221 */ /* 0x001fca0000000000 */
[----:B------:R-:W-:Y:S01]  /*02c0*/  STG.E desc[UR6][R6.64], R11 ;  /* 0x0000000b06007986 */ /* 0x000fe2000c101906 */
[----:B-1----:R-:W-:-:S05]  /*02d0*/  FADD R13, R8, -R13 ;  /* 0x8000000d080d7221 */ /* 0x002fca0000000000 */
[----:B------:R-:W-:Y:S01]  /*02e0*/  STG.E desc[UR6][R4.64], R13 ;  /* 0x0000000d04007986 */ /* 0x000fe2000c101906 */
[----:B------:R-:W-:Y:S05]  /*02f0*/  EXIT ;  /* 0x000000000000794d */ /* 0x000fea0003800000 */
.L_x_3:
        /* <DEDUP_REMOVED lines=16> */
.L_x_18:


//--------------------- .text._Z35vectorRazlikaSosediSharedMemv4Faza2PKfPfi --------------------------
	.section	.text._Z35vectorRazlikaSosediSharedMemv4Faza2PKfPfi,"ax",@progbits
	.align	128
        .global         _Z35vectorRazlikaSosediSharedMemv4Faza2PKfPfi
        .type           _Z35vectorRazlikaSosediSharedMemv4Faza2PKfPfi,@function
        .size           _Z35vectorRazlikaSosediSharedMemv4Faza2PKfPfi,(.L_x_19 - _Z35vectorRazlikaSosediSharedMemv4Faza2PKfPfi)
        .other          _Z35vectorRazlikaSosediSharedMemv4Faza2PKfPfi,@"STO_CUDA_ENTRY STV_DEFAULT"
_Z35vectorRazlikaSosediSharedMemv4Faza2PKfPfi:
.text._Z35vectorRazlikaSosediSharedMemv4Faza2PKfPfi:
[----:B------:R-:W-:Y:S01]  /*0000*/  LDC R1, c[0x0][0x37c] ;  /* 0x0000df00ff017b82 */ /* 0x000fe20000000800 */
[----:B------:R-:W0:Y:S07]  /*0010*/  S2R R0, SR_TID.X ;  /* 0x0000000000007919 */ /* 0x000e2e0000002100 */
[----:B------:R-:W0:Y:S01]  /*0020*/  S2UR UR5, SR_CTAID.X ;  /* 0x00000000000579c3 */ /* 0x000e220000002500 */
[----:B------:R-:W1:Y:S07]  /*0030*/  LDCU UR4, c[0x0][0x390] ;  /* 0x00007200ff0477ac */ /* 0x000e6e0008000800 */
[----:B------:R-:W0:Y:S01]  /*0040*/  LDC R5, c[0x0][0x360] ;  /* 0x0000d800ff057b82 */ /* 0x000e220000000800 */
[----:B-1----:R-:W-:Y:S01]  /*0050*/  UIADD3 UR4, UPT, UPT, UR4, -0x1, URZ ;  /* 0xffffffff04047890 */ /* 0x002fe2000fffe0ff */
        /* <DEDUP_REMOVED lines=15> */
.L_x_4:
        /* <DEDUP_REMOVED lines=11> */
.L_x_19:


//--------------------- .text._Z35vectorRazlikaSosediSharedMemv4Faza1PKfPfi --------------------------
	.section	.text._Z35vectorRazlikaSosediSharedMemv4Faza1PKfPfi,"ax",@progbits
	.align	128
        .global         _Z35vectorRazlikaSosediSharedMemv4Faza1PKfPfi
        .type           _Z35vectorRazlikaSosediSharedMemv4Faza1PKfPfi,@function
        .size           _Z35vectorRazlikaSosediSharedMemv4Faza1PKfPfi,(.L_x_20 - _Z35vectorRazlikaSosediSharedMemv4Faza1PKfPfi)
        .other          _Z35vectorRazlikaSosediSharedMemv4Faza1PKfPfi,@"STO_CUDA_ENTRY STV_DEFAULT"
_Z35vectorRazlikaSosediSharedMemv4Faza1PKfPfi:
.text._Z35vectorRazlikaSosediSharedMemv4Faza1PKfPfi:
        /* <DEDUP_REMOVED lines=9> */
[----:B------:R-:W1:Y:S07]  /*0090*/  LDCU.64 UR6, c[0x0][0x358] ;  /* 0x00006b00ff0677ac */ /* 0x000e6e0008000a00 */
[----:B------:R-:W2:Y:S01]  /*00a0*/  S2UR UR5, SR_CgaCtaId ;  /* 0x00000000000579c3 */ /* 0x000ea20000008800 */
[----:B------:R-:W-:-:S07]  /*00b0*/  UMOV UR4, 0x400 ;  /* 0x0000040000047882 */ /* 0x000fce0000000000 */
[----:B------:R-:W3:Y:S01]  /*00c0*/  LDC.64 R4, c[0x0][0x388] ;  /* 0x0000e200ff047b82 */ /* 0x000ee20000000a00 */
[----:B0-----:R-:W-:-:S06]  /*00d0*/  IMAD.WIDE R2, R7, 0x4, R2 ;  /* 0x0000000407027825 */ /* 0x001fcc00078e0202 */
[----:B-1----:R-:W4:Y:S01]  /*00e0*/  LDG.E R2, desc[UR6][R2.64] ;  /* 0x0000000602027981 */ /* 0x002f22000c1e1900 */
[----:B--2---:R-:W-:-:S06]  /*00f0*/  ULEA UR4, UR5, UR4, 0x18 ;  /* 0x0000000405047291 */ /* 0x004fcc000f8ec0ff */
[----:B------:R-:W-:Y:S01]  /*0100*/  LEA R9, R0, UR4, 0x2 ;  /* 0x0000000400097c11 */ /* 0x000fe2000f8e10ff */
[----:B---3--:R-:W-:-:S04]  /*0110*/  IMAD.WIDE R4, R7, 0x4, R4 ;  /* 0x0000000407047825 */ /* 0x008fc800078e0204 */
[----:B----4-:R-:W-:Y:S01]  /*0120*/  STS [R9], R2 ;  /* 0x0000000209007388 */ /* 0x010fe20000000800 */
[----:B------:R-:W-:Y:S06]  /*0130*/  BAR.SYNC.DEFER_BLOCKING 0x0 ;  /* 0x0000000000007b1d */ /* 0x000fec0000010000 */
[----:B------:R-:W-:Y:S04]  /*0140*/  LDS R0, [R9+0x4] ;  /* 0x0000040009007984 */ /* 0x000fe80000000800 */
[----:B------:R-:W0:Y:S02]  /*0150*/  LDS R11, [R9] ;  /* 0x00000000090b7984 */ /* 0x000e240000000800 */
[----:B0-----:R-:W-:-:S05]  /*0160*/  FADD R11, R0, -R11 ;  /* 0x8000000b000b7221 */ /* 0x001fca0000000000 */
[----:B------:R-:W-:Y:S01]  /*0170*/  STG.E desc[UR6][R4.64], R11 ;  /* 0x0000000b04007986 */ /* 0x000fe2000c101906 */
[----:B------:R-:W-:Y:S05]  /*0180*/  EXIT ;  /* 0x000000000000794d */ /* 0x000fea0003800000 */
.L_x_5:
        /* <DEDUP_REMOVED lines=15> */
.L_x_20:


//--------------------- .text._Z30vectorRazlikaSosediSharedMemv3PKfPfi --------------------------
	.section	.text._Z30vectorRazlikaSosediSharedMemv3PKfPfi,"ax",@progbits
	.align	128
        .global         _Z30vectorRazlikaSosediSharedMemv3PKfPfi
        .type           _Z30vectorRazlikaSosediSharedMemv3PKfPfi,@function
        .size           _Z30vectorRazlikaSosediSharedMemv3PKfPfi,(.L_x_21 - _Z30vectorRazlikaSosediSharedMemv3PKfPfi)
        .other          _Z30vectorRazlikaSosediSharedMemv3PKfPfi,@"STO_CUDA_ENTRY STV_DEFAULT"
_Z30vectorRazlikaSosediSharedMemv3PKfPfi:
.text._Z30vectorRazlikaSosediSharedMemv3PKfPfi:
        /* <DEDUP_REMOVED lines=10> */
[----:B0-----:R-:W-:-:S05]  /*00a0*/  IMAD.WIDE R2, R7, 0x4, R2 ;  /* 0x0000000407027825 */ /* 0x001fca00078e0202 */
[----:B-1----:R-:W2:Y:S01]  /*00b0*/  LDG.E R0, desc[UR8][R2.64] ;  /* 0x0000000802007981 */ /* 0x002ea2000c1e1900 */
[----:B------:R-:W0:Y:S01]  /*00c0*/  S2UR UR6, SR_CgaCtaId ;  /* 0x00000000000679c3 */ /* 0x000e220000008800 */
[----:B------:R-:W-:Y:S01]  /*00d0*/  UIADD3 UR5, UPT, UPT, UR5, -0x1, URZ ;  /* 0xffffffff05057890 */ /* 0x000fe2000fffe0ff */
[----:B------:R-:W-:-:S05]  /*00e0*/  UMOV UR4, 0x400 ;  /* 0x0000040000047882 */ /* 0x000fca0000000000 */
[----:B------:R-:W-:Y:S01]  /*00f0*/  ISETP.NE.AND P0, PT, R4, UR5, PT ;  /* 0x0000000504007c0c */ /* 0x000fe2000bf05270 */
[----:B0-----:R-:W-:-:S06]  /*0100*/  ULEA UR4, UR6, UR4, 0x18 ;  /* 0x0000000406047291 */ /* 0x001fcc000f8ec0ff */
[----:B------:R-:W-:-:S05]  /*0110*/  LEA R9, R4, UR4, 0x2 ;  /* 0x0000000404097c11 */ /* 0x000fca000f8e10ff */
[----:B--2---:R0:W-:Y:S01]  /*0120*/  STS [R9], R0 ;  /* 0x0000000009007388 */ /* 0x0041e20000000800 */
[----:B------:R-:W-:Y:S06]  /*0130*/  BAR.SYNC.DEFER_BLOCKING 0x0 ;  /* 0x0000000000007b1d */ /* 0x000fec0000010000 */
[----:B------:R-:W-:Y:S05]  /*0140*/  @P0 BRA `(.L_x_6) ;  /* 0x0000000000280947 */ /* 0x000fea0003800000 */
[----:B------:R-:W-:-:S06]  /*0150*/  UIADD3 UR4, UPT, UPT, UR7, -0x1, URZ ;  /* 0xffffffff07047890 */ /* 0x000fcc000fffe0ff */
[----:B------:R-:W-:-:S13]  /*0160*/  ISETP.NE.AND P0, PT, R7, UR4, PT ;  /* 0x0000000407007c0c */ /* 0x000fda000bf05270 */
[----:B------:R-:W-:Y:S05]  /*0170*/  @!P0 EXIT ;  /* 0x000000000000894d */ /* 0x000fea0003800000 */
[----:B------:R-:W2:Y:S01]  /*0180*/  LDG.E R2, desc[UR8][R2.64+0x4] ;  /* 0x0000040802027981 */ /* 0x000ea2000c1e1900 */
[----:B------:R-:W1:Y:S03]  /*0190*/  LDC.64 R4, c[0x0][0x388] ;  /* 0x0000e200ff047b82 */ /* 0x000e660000000a00 */
[----:B0-----:R-:W2:Y:S01]  /*01a0*/  LDS R9, [R9] ;  /* 0x0000000009097984 */ /* 0x001ea20000000800 */
[----:B-1----:R-:W-:-:S04]  /*01b0*/  IMAD.WIDE R4, R7, 0x4, R4 ;  /* 0x0000000407047825 */ /* 0x002fc800078e0204 */
[----:B--2---:R-:W-:-:S05]  /*01c0*/  FADD R11, R2, -R9 ;  /* 0x80000009020b7221 */ /* 0x004fca0000000000 */
[----:B------:R-:W-:Y:S01]  /*01d0*/  STG.E desc[UR8][R4.64], R11 ;  /* 0x0000000b04007986 */ /* 0x000fe2000c101908 */
[----:B------:R-:W-:Y:S05]  /*01e0*/  EXIT ;  /* 0x000000000000794d */ /* 0x000fea0003800000 */
.L_x_6:
[----:B0-----:R-:W-:Y:S01]  /*01f0*/  LDS R0, [R9+0x4] ;  /* 0x0000040009007984 */ /* 0x001fe20000000800 */
[----:B------:R-:W0:Y:S03]  /*0200*/  LDC.64 R2, c[0x0][0x388] ;  /* 0x0000e200ff027b82 */ /* 0x000e260000000a00 */
[----:B------:R-:W1:Y:S01]  /*0210*/  LDS R5, [R9] ;  /* 0x0000000009057984 */ /* 0x000e620000000800 */
[----:B0-----:R-:W-:-:S04]  /*0220*/  IMAD.WIDE R2, R7, 0x4, R2 ;  /* 0x0000000407027825 */ /* 0x001fc800078e0202 */
[----:B-1----:R-:W-:-:S05]  /*0230*/  FADD R5, -R5, R0 ;  /* 0x0000000005057221 */ /* 0x002fca0000000100 */
[----:B------:R-:W-:Y:S01]  /*0240*/  STG.E desc[UR8][R2.64], R5 ;  /* 0x0000000502007986 */ /* 0x000fe2000c101908 */
[----:B------:R-:W-:Y:S05]  /*0250*/  EXIT ;  /* 0x000000000000794d */ /* 0x000fea0003800000 */
.L_x_7:
        /* <DEDUP_REMOVED lines=10> */
.L_x_21:


//--------------------- .text._Z30vectorRazlikaSosediSharedMemv2PKfPfi --------------------------
	.section	.text._Z30vectorRazlikaSosediSharedMemv2PKfPfi,"ax",@progbits
	.align	128
        .global         _Z30vectorRazlikaSosediSharedMemv2PKfPfi
        .type           _Z30vectorRazlikaSosediSharedMemv2PKfPfi,@function
        .size           _Z30vectorRazlikaSosediSharedMemv2PKfPfi,(.L_x_22 - _Z30vectorRazlikaSosediSharedMemv2PKfPfi)
        .other          _Z30vectorRazlikaSosediSharedMemv2PKfPfi,@"STO_CUDA_ENTRY STV_DEFAULT"
_Z30vectorRazlikaSosediSharedMemv2PKfPfi:
.text._Z30vectorRazlikaSosediSharedMemv2PKfPfi:
        /* <DEDUP_REMOVED lines=19> */
[----:B------:R-:W-:Y:S05]  /*0130*/  @!P0 EXIT ;  /* 0x000000000000894d */ /* 0x000fea0003800000 */
[----:B------:R-:W-:-:S06]  /*0140*/  UIADD3 UR4, UPT, UPT, UR6, -0x1, URZ ;  /* 0xffffffff06047890 */ /* 0x000fcc000fffe0ff */
[----:B------:R-:W-:-:S13]  /*0150*/  ISETP.NE.AND P0, PT, R4, UR4, PT ;  /* 0x0000000404007c0c */ /* 0x000fda000bf05270 */
[----:B------:R-:W-:Y:S05]  /*0160*/  @P0 BRA `(.L_x_8) ;  /* 0x0000000000180947 */ /* 0x000fea0003800000 */
[----:B------:R-:W2:Y:S01]  /*0170*/  LDG.E R3, desc[UR8][R2.64+0x4] ;  /* 0x0000040802037981 */ /* 0x000ea2000c1e1900 */
[----:B0-----:R-:W0:Y:S02]  /*0180*/  LDC.64 R4, c[0x0][0x388] ;  /* 0x0000e200ff047b82 */ /* 0x001e240000000a00 */
[----:B0-----:R-:W-:-:S04]  /*0190*/  IMAD.WIDE R4, R7, 0x4, R4 ;  /* 0x0000000407047825 */ /* 0x001fc800078e0204 */
[----:B--2---:R-:W-:-:S05]  /*01a0*/  FADD R9, -R0, R3 ;  /* 0x0000000300097221 */ /* 0x004fca0000000100 */
[----:B------:R-:W-:Y:S01]  /*01b0*/  STG.E desc[UR8][R4.64], R9 ;  /* 0x0000000904007986 */ /* 0x000fe2000c101908 */
[----:B------:R-:W-:Y:S05]  /*01c0*/  EXIT ;  /* 0x000000000000794d */ /* 0x000fea0003800000 */
.L_x_8:
[----:B------:R-:W-:Y:S05]  /*01d0*/  WARPSYNC.ALL ;  /* 0x0000000000007948 */ /* 0x000fea0003800000 */
[----:B------:R-:W-:Y:S08]  /*01e0*/  BAR.SYNC.DEFER_BLOCKING 0x0 ;  /* 0x0000000000007b1d */ /* 0x000ff00000010000 */
[----:B------:R-:W1:Y:S01]  /*01f0*/  LDC.64 R2, c[0x0][0x388] ;  /* 0x0000e200ff027b82 */ /* 0x000e620000000a00 */
[----:B0-----:R-:W-:Y:S04]  /*0200*/  LDS R0, [R5+0x4] ;  /* 0x0000040005007984 */ /* 0x001fe80000000800 */
[----:B------:R-:W0:Y:S01]  /*0210*/  LDS R9, [R5] ;  /* 0x0000000005097984 */ /* 0x000e220000000800 */
[----:B-1----:R-:W-:-:S04]  /*0220*/  IMAD.WIDE R2, R7, 0x4, R2 ;  /* 0x0000000407027825 */ /* 0x002fc800078e0202 */
[----:B0-----:R-:W-:-:S05]  /*0230*/  FADD R9, R0, -R9 ;  /* 0x8000000900097221 */ /* 0x001fca0000000000 */
[----:B------:R-:W-:Y:S01]  /*0240*/  STG.E desc[UR8][R2.64], R9 ;  /* 0x0000000902007986 */ /* 0x000fe2000c101908 */
[----:B------:R-:W-:Y:S05]  /*0250*/  EXIT ;  /* 0x000000000000794d */ /* 0x000fea0003800000 */
.L_x_9:
        /* <DEDUP_REMOVED lines=10> */
.L_x_22:


//--------------------- .text._Z28vectorRazlikaSosediSharedMemPKfPfi --------------------------
	.section	.text._Z28vectorRazlikaSosediSharedMemPKfPfi,"ax",@progbits
	.align	128
        .global         _Z28vectorRazlikaSosediSharedMemPKfPfi
        .type           _Z28vectorRazlikaSosediSharedMemPKfPfi,@function
        .size           _Z28vectorRazlikaSosediSharedMemPKfPfi,(.L_x_23 - _Z28vectorRazlikaSosediSharedMemPKfPfi)
        .other          _Z28vectorRazlikaSosediSharedMemPKfPfi,@"STO_CUDA_ENTRY STV_DEFAULT"
_Z28vectorRazlikaSosediSharedMemPKfPfi:
.text._Z28vectorRazlikaSosediSharedMemPKfPfi:
        /* <DEDUP_REMOVED lines=13> */
[----:B------:R-:W-:Y:S01]  /*00d0*/  UMOV UR4, 0x400 ;  /* 0x0000040000047882 */ /* 0x000fe20000000000 */
[----:B------:R-:W-:-:S06]  /*00e0*/  UIADD3 UR5, UPT, UPT, UR5, -0x1, URZ ;  /* 0xffffffff05057890 */ /* 0x000fcc000fffe0ff */
[----:B------:R-:W-:Y:S01]  /*00f0*/  ISETP.NE.AND P0, PT, R4, UR5, PT ;  /* 0x0000000504007c0c */ /* 0x000fe2000bf05270 */
[----:B0-----:R-:W-:-:S06]  /*0100*/  ULEA UR4, UR6, UR4, 0x18 ;  /* 0x0000000406047291 */ /* 0x001fcc000f8ec0ff */
[----:B------:R-:W-:-:S05]  /*0110*/  LEA R5, R4, UR4, 0x2 ;  /* 0x0000000404057c11 */ /* 0x000fca000f8e10ff */
[----:B--2---:R0:W-:Y:S01]  /*0120*/  STS [R5], R0 ;  /* 0x0000000005007388 */ /* 0x0041e20000000800 */
[----:B------:R-:W-:Y:S05]  /*0130*/  @P0 BRA `(.L_x_10) ;  /* 0x0000000000240947 */ /* 0x000fea0003800000 */
[----:B------:R-:W-:-:S06]  /*0140*/  UIADD3 UR4, UPT, UPT, UR7, -0x1, URZ ;  /* 0xffffffff07047890 */ /* 0x000fcc000fffe0ff */
[----:B------:R-:W-:-:S13]  /*0150*/  ISETP.NE.AND P0, PT, R7, UR4, PT ;  /* 0x0000000407007c0c */ /* 0x000fda000bf05270 */
[----:B------:R-:W-:Y:S05]  /*0160*/  @!P0 EXIT ;  /* 0x000000000000894d */ /* 0x000fea0003800000 */
[----:B------:R-:W2:Y:S01]  /*0170*/  LDG.E R3, desc[UR8][R2.64+0x4] ;  /* 0x0000040802037981 */ /* 0x000ea2000c1e1900 */
[----:B0-----:R-:W0:Y:S02]  /*0180*/  LDC.64 R4, c[0x0][0x388] ;  /* 0x0000e200ff047b82 */ /* 0x001e240000000a00 */
[----:B0-----:R-:W-:-:S04]  /*0190*/  IMAD.WIDE R4, R7, 0x4, R4 ;  /* 0x0000000407047825 */ /* 0x001fc800078e0204 */
[----:B--2---:R-:W-:-:S05]  /*01a0*/  FADD R9, -R0, R3 ;  /* 0x0000000300097221 */ /* 0x004fca0000000100 */
[----:B------:R-:W-:Y:S01]  /*01b0*/  STG.E desc[UR8][R4.64], R9 ;  /* 0x0000000904007986 */ /* 0x000fe2000c101908 */
[----:B------:R-:W-:Y:S05]  /*01c0*/  EXIT ;  /* 0x000000000000794d */ /* 0x000fea0003800000 */
.L_x_10:
        /* <DEDUP_REMOVED lines=9> */
.L_x_11:
        /* <DEDUP_REMOVED lines=10> */
.L_x_23:


//--------------------- .text._Z19vectorRazlikaSosediPKfPfi --------------------------
	.section	.text._Z19vectorRazlikaSosediPKfPfi,"ax",@progbits
	.align	128
        .global         _Z19vectorRazlikaSosediPKfPfi
        .type           _Z19vectorRazlikaSosediPKfPfi,@function
        .size           _Z19vectorRazlikaSosediPKfPfi,(.L_x_24 - _Z19vectorRazlikaSosediPKfPfi)
        .other          _Z19vectorRazlikaSosediPKfPfi,@"STO_CUDA_ENTRY STV_DEFAULT"
_Z19vectorRazlikaSosediPKfPfi:
.text._Z19vectorRazlikaSosediPKfPfi:
[----:B------:R-:W-:Y:S01]  /*0000*/  LDC R1, c[0x0][0x37c] ;  /* 0x0000df00ff017b82 */ /* 0x000fe20000000800 */
[----:B------:R-:W0:Y:S01]  /*0010*/  S2R R7, SR_CTAID.X ;  /* 0x0000000000077919 */ /* 0x000e220000002500 */
[----:B------:R-:W1:Y:S01]  /*0020*/  LDCU UR4, c[0x0][0x390] ;  /* 0x00007200ff0477ac */ /* 0x000e620008000800 */
[----:B------:R-:W0:Y:S01]  /*0030*/  S2R R0, SR_TID.X ;  /* 0x0000000000007919 */ /* 0x000e220000002100 */
[----:B------:R-:W0:Y:S01]  /*0040*/  LDCU UR5, c[0x0][0x360] ;  /* 0x00006c00ff0577ac */ /* 0x000e220008000800 */
[----:B-1----:R-:W-:Y:S01]  /*0050*/  UIADD3 UR4, UPT, UPT, UR4, -0x1, URZ ;  /* 0xffffffff04047890 */ /* 0x002fe2000fffe0ff */
[----:B0-----:R-:W-:-:S05]  /*0060*/  IMAD R7, R7, UR5, R0 ;  /* 0x0000000507077c24 */ /* 0x001fca000f8e0200 */
[----:B------:R-:W-:-:S13]  /*0070*/  ISETP.GE.AND P0, PT, R7, UR4, PT ;  /* 0x0000000407007c0c */ /* 0x000fda000bf06270 */
[----:B------:R-:W-:Y:S05]  /*0080*/  @P0 EXIT ;  /* 0x000000000000094d */ /* 0x000fea0003800000 */
[----:B------:R-:W0:Y:S01]  /*0090*/  LDC.64 R2, c[0x0][0x380] ;  /* 0x0000e000ff027b82 */ /* 0x000e220000000a00 */
[----:B------:R-:W1:Y:S07]  /*00a0*/  LDCU.64 UR4, c[0x0][0x358] ;  /* 0x00006b00ff0477ac */ /* 0x000e6e0008000a00 */
[----:B------:R-:W2:Y:S01]  /*00b0*/  LDC.64 R4, c[0x0][0x388] ;  /* 0x0000e200ff047b82 */ /* 0x000ea20000000a00 */
[----:B0-----:R-:W-:-:S05]  /*00c0*/  IMAD.WIDE R2, R7, 0x4, R2 ;  /* 0x0000000407027825 */ /* 0x001fca00078e0202 */
[----:B-1----:R-:W3:Y:S04]  /*00d0*/  LDG.E R0, desc[UR4][R2.64+0x4] ;  /* 0x0000040402007981 */ /* 0x002ee8000c1e1900 */
[----:B------:R-:W3:Y:S01]  /*00e0*/  LDG.E R9, desc[UR4][R2.64] ;  /* 0x0000000402097981 */ /* 0x000ee2000c1e1900 */
[----:B--2---:R-:W-:-:S04]  /*00f0*/  IMAD.WIDE R4, R7, 0x4, R4 ;  /* 0x0000000407047825 */ /* 0x004fc800078e0204 */
[----:B---3--:R-:W-:-:S05]  /*0100*/  FADD R9, R0, -R9 ;  /* 0x8000000900097221 */ /* 0x008fca0000000000 */
[----:B------:R-:W-:Y:S01]  /*0110*/  STG.E desc[UR4][R4.64], R9 ;  /* 0x0000000904007986 */ /* 0x000fe2000c101904 */
[----:B------:R-:W-:Y:S05]  /*0120*/  EXIT ;  /* 0x000000000000794d */ /* 0x000fea0003800000 */
.L_x_12:
        /* <DEDUP_REMOVED lines=13> */
.L_x_24:


//--------------------- .text._Z18vectorSumSharedMemPfS_S_ --------------------------
	.section	.text._Z18vectorSumSharedMemPfS_S_,"ax",@progbits
	.align	128
        .global         _Z18vectorSumSharedMemPfS_S_
        .type           _Z18vectorSumSharedMemPfS_S_,@function
        .size           _Z18vectorSumSharedMemPfS_S_,(.L_x_25 - _Z18vectorSumSharedMemPfS_S_)
        .other          _Z18vectorSumSharedMemPfS_S_,@"STO_CUDA_ENTRY STV_DEFAULT"
_Z18vectorSumSharedMemPfS_S_:
.text._Z18vectorSumSharedMemPfS_S_:
[----:B------:R-:W-:Y:S01]  /*0000*/  LDC R1, c[0x0][0x37c] ;  /* 0x0000df00ff017b82 */ /* 0x000fe20000000800 */
[----:B------:R-:W0:Y:S07]  /*0010*/  S2R R11, SR_TID.X ;  /* 0x00000000000b7919 */ /* 0x000e2e0000002100 */
[----:B------:R-:W0:Y:S01]  /*0020*/  S2UR UR4, SR_CTAID.X ;  /* 0x00000000000479c3 */ /* 0x000e220000002500 */
[----:B------:R-:W1:Y:S07]  /*0030*/  LDCU.64 UR6, c[0x0][0x358] ;  /* 0x00006b00ff0677ac */ /* 0x000e6e0008000a00 */
[----:B------:R-:W0:Y:S08]  /*0040*/  LDC R0, c[0x0][0x360] ;  /* 0x0000d800ff007b82 */ /* 0x000e300000000800 */
[----:B------:R-:W2:Y:S08]  /*0050*/  LDC.64 R2, c[0x0][0x380] ;  /* 0x0000e000ff027b82 */ /* 0x000eb00000000a00 */
[----:B------:R-:W3:Y:S01]  /*0060*/  LDC.64 R4, c[0x0][0x388] ;  /* 0x0000e200ff047b82 */ /* 0x000ee20000000a00 */
[----:B0-----:R-:W-:-:S07]  /*0070*/  IMAD R9, R0, UR4, R11 ;  /* 0x0000000400097c24 */ /* 0x001fce000f8e020b */
[----:B------:R-:W0:Y:S01]  /*0080*/  S2UR UR5, SR_CgaCtaId ;  /* 0x00000000000579c3 */ /* 0x000e220000008800 */
[----:B--2---:R-:W-:-:S07]  /*0090*/  IMAD.WIDE R2, R9, 0x4, R2 ;  /* 0x0000000409027825 */ /* 0x004fce00078e0202 */
[----:B------:R-:W2:Y:S01]  /*00a0*/  LDC.64 R6, c[0x0][0x390] ;  /* 0x0000e400ff067b82 */ /* 0x000ea20000000a00 */
[----:B-1----:R-:W4:Y:S01]  /*00b0*/  LDG.E R2, desc[UR6][R2.64] ;  /* 0x0000000602027981 */ /* 0x002f22000c1e1900 */
[----:B---3--:R-:W-:-:S06]  /*00c0*/  IMAD.WIDE R4, R9, 0x4, R4 ;  /* 0x0000000409047825 */ /* 0x008fcc00078e0204 */
[----:B------:R-:W3:Y:S01]  /*00d0*/  LDG.E R5, desc[UR6][R4.64] ;  /* 0x0000000604057981 */ /* 0x000ee2000c1e1900 */
[----:B------:R-:W-:Y:S02]  /*00e0*/  UMOV UR4, 0x400 ;  /* 0x0000040000047882 */ /* 0x000fe40000000000 */
[----:B0-----:R-:W-:-:S06]  /*00f0*/  ULEA UR4, UR5, UR4, 0x18 ;  /* 0x0000000405047291 */ /* 0x001fcc000f8ec0ff */
[----:B------:R-:W-:Y:S01]  /*0100*/  LEA R11, R11, UR4, 0x2 ;  /* 0x000000040b0b7c11 */ /* 0x000fe2000f8e10ff */
[----:B--2---:R-:W-:-:S03]  /*0110*/  IMAD.WIDE R6, R9, 0x4, R6 ;  /* 0x0000000409067825 */ /* 0x004fc600078e0206 */
[----:B------:R-:W-:Y:S01]  /*0120*/  LEA R0, R0, R11, 0x2 ;  /* 0x0000000b00007211 */ /* 0x000fe200078e10ff */
[----:B----4-:R-:W-:Y:S01]  /*0130*/  STS [R11], R2 ;  /* 0x000000020b007388 */ /* 0x010fe20000000800 */
[----:B---3--:R-:W-:-:S03]  /*0140*/  FADD R9, R2, R5 ;  /* 0x0000000502097221 */ /* 0x008fc60000000000 */
[----:B------:R-:W-:Y:S04]  /*0150*/  STS [R0], R5 ;  /* 0x0000000500007388 */ /* 0x000fe80000000800 */
[----:B------:R-:W-:Y:S01]  /*0160*/  STG.E desc[UR6][R6.64], R9 ;  /* 0x0000000906007986 */ /* 0x000fe2000c101906 */
[----:B------:R-:W-:Y:S05]  /*0170*/  EXIT ;  /* 0x000000000000794d */ /* 0x000fea0003800000 */
.L_x_13:
        /* <DEDUP_REMOVED lines=16> */
.L_x_25:


//--------------------- .text._Z9vectorSumPfS_S_  --------------------------
	.section	.text._Z9vectorSumPfS_S_,"ax",@progbits
	.align	128
        .global         _Z9vectorSumPfS_S_
        .type           _Z9vectorSumPfS_S_,@function
        .size           _Z9vectorSumPfS_S_,(.L_x_26 - _Z9vectorSumPfS_S_)
        .other          _Z9vectorSumPfS_S_,@"STO_CUDA_ENTRY STV_DEFAULT"
_Z9vectorSumPfS_S_:
.text._Z9vectorSumPfS_S_:
[----:B------:R-:W-:Y:S01]  /*0000*/  LDC R1, c[0x0][0x37c] ;  /* 0x0000df00ff017b82 */ /* 0x000fe20000000800 */
[----:B------:R-:W0:Y:S07]  /*0010*/  S2R R9, SR_CTAID.X ;  /* 0x0000000000097919 */ /* 0x000e2e0000002500 */
[----:B------:R-:W1:Y:S01]  /*0020*/  LDC.64 R2, c[0x0][0x380] ;  /* 0x0000e000ff027b82 */ /* 0x000e620000000a00 */
[----:B------:R-:W0:Y:S01]  /*0030*/  LDCU UR6, c[0x0][0x360] ;  /* 0x00006c00ff0677ac */ /* 0x000e220008000800 */
[----:B------:R-:W0:Y:S01]  /*0040*/  S2R R0, SR_TID.X ;  /* 0x0000000000007919 */ /* 0x000e220000002100 */
[----:B------:R-:W2:Y:S05]  /*0050*/  LDCU.64 UR4, c[0x0][0x358] ;  /* 0x00006b00ff0477ac */ /* 0x000eaa0008000a00 */
[----:B------:R-:W3:Y:S08]  /*0060*/  LDC.64 R4, c[0x0][0x388] ;  /* 0x0000e200ff047b82 */ /* 0x000ef00000000a00 */
[----:B------:R-:W4:Y:S01]  /*0070*/  LDC.64 R6, c[0x0][0x390] ;  /* 0x0000e400ff067b82 */ /* 0x000f220000000a00 */
[----:B0-----:R-:W-:-:S04]  /*0080*/  IMAD R9, R9, UR6, R0 ;  /* 0x0000000609097c24 */ /* 0x001fc8000f8e0200 */
[----:B-1----:R-:W-:-:S04]  /*0090*/  IMAD.WIDE R2, R9, 0x4, R2 ;  /* 0x0000000409027825 */ /* 0x002fc800078e0202 */
[C---:B---3--:R-:W-:Y:S02]  /*00a0*/  IMAD.WIDE R4, R9.reuse, 0x4, R4 ;  /* 0x0000000409047825 */ /* 0x048fe400078e0204 */
[----:B--2---:R-:W2:Y:S04]  /*00b0*/  LDG.E R2, desc[UR4][R2.64] ;  /* 0x0000000402027981 */ /* 0x004ea8000c1e1900 */
[----:B------:R-:W2:Y:S01]  /*00c0*/  LDG.E R5, desc[UR4][R4.64] ;  /* 0x0000000404057981 */ /* 0x000ea2000c1e1900 */
[----:B----4-:R-:W-:-:S04]  /*00d0*/  IMAD.WIDE R6, R9, 0x4, R6 ;  /* 0x0000000409067825 */ /* 0x010fc800078e0206 */
[----:B--2---:R-:W-:-:S05]  /*00e0*/  FADD R9, R2, R5 ;  /* 0x0000000502097221 */ /* 0x004fca0000000000 */
[----:B------:R-:W-:Y:S01]  /*00f0*/  STG.E desc[UR4][R6.64], R9 ;  /* 0x0000000906007986 */ /* 0x000fe2000c101904 */
[----:B------:R-:W-:Y:S05]  /*0100*/  EXIT ;  /* 0x000000000000794d */ /* 0x000fea0003800000 */
.L_x_14:
        /* <DEDUP_REMOVED lines=15> */
.L_x_26:


//--------------------- .nv.shared._Z11vectorMaxv2PKfPfi --------------------------
	.section	.nv.shared._Z11vectorMaxv2PKfPfi,"aw",@nobits
	.sectionflags	@""
	.align	16
.nv.shared._Z11vectorMaxv2PKfPfi:
	.zero		1040


//--------------------- .nv.shared.reserved.0     --------------------------
	.section	.nv.shared.reserved.0,"aw",@nobits
	.weak		__nv_reservedSMEM_offset_0_alias
	.size		__nv_reservedSMEM_offset_0_alias, 0, 64
	.other		__nv_reservedSMEM_offset_0_alias,@"STO_CUDA_RESERVED_SHARED STV_DEFAULT"
__nv_reservedSMEM_offset_0_alias:
	.zero		0
	.zero		64


//--------------------- .nv.shared._Z9vectorMaxPKfPfi --------------------------
	.section	.nv.shared._Z9vectorMaxPKfPfi,"aw",@nobits
	.sectionflags	@""
	.align	16
	.zero		1024


//--------------------- .nv.shared._Z35vectorRazlikaSosediSharedMemv5Faza2PKfPfi --------------------------
	.section	.nv.shared._Z35vectorRazlikaSosediSharedMemv5Faza2PKfPfi,"aw",@nobits
	.sectionflags	@""
	.align	16
	.zero		1024


//--------------------- .nv.shared._Z35vectorRazlikaSosediSharedMemv5Faza1PKfPfi --------------------------
	.section	.nv.shared._Z35vectorRazlikaSosediSharedMemv5Faza1PKfPfi,"aw",@nobits
	.sectionflags	@""
	.align	16
	.zero		1024


//--------------------- .nv.shared._Z35vectorRazlikaSosediSharedMemv4Faza2PKfPfi --------------------------
	.section	.nv.shared._Z35vectorRazlikaSosediSharedMemv4Faza2PKfPfi,"aw",@nobits
	.sectionflags	@""
	.align	16
	.zero		1024


//--------------------- .nv.shared._Z35vectorRazlikaSosediSharedMemv4Faza1PKfPfi --------------------------
	.section	.nv.shared._Z35vectorRazlikaSosediSharedMemv4Faza1PKfPfi,"aw",@nobits
	.sectionflags	@""
	.align	16
	.zero		1024


//--------------------- .nv.shared._Z30vectorRazlikaSosediSharedMemv3PKfPfi --------------------------
	.section	.nv.shared._Z30vectorRazlikaSosediSharedMemv3PKfPfi,"aw",@nobits
	.sectionflags	@""
	.align	16
	.zero		1024


//--------------------- .nv.shared._Z30vectorRazlikaSosediSharedMemv2PKfPfi --------------------------
	.section	.nv.shared._Z30vectorRazlikaSosediSharedMemv2PKfPfi,"aw",@nobits
	.sectionflags	@""
	.align	16
	.zero		1024


//--------------------- .nv.shared._Z28vectorRazlikaSosediSharedMemPKfPfi --------------------------
	.section	.nv.shared._Z28vectorRazlikaSosediSharedMemPKfPfi,"aw",@nobits
	.sectionflags	@""
	.align	16
	.zero		1024


//--------------------- .nv.shared._Z19vectorRazlikaSosediPKfPfi --------------------------
	.section	.nv.shared._Z19vectorRazlikaSosediPKfPfi,"aw",@nobits
	.sectionflags	@""
	.align	16
	.zero		1024


//--------------------- .nv.shared._Z18vectorSumSharedMemPfS_S_ --------------------------
	.section	.nv.shared._Z18vectorSumSharedMemPfS_S_,"aw",@nobits
	.sectionflags	@""
	.align	16
	.zero		1024


//--------------------- .nv.shared._Z9vectorSumPfS_S_ --------------------------
	.section	.nv.shared._Z9vectorSumPfS_S_,"aw",@nobits
	.sectionflags	@""
	.align	16
	.zero		1024


//--------------------- .nv.constant0._Z11vectorMaxv2PKfPfi --------------------------
	.section	.nv.constant0._Z11vectorMaxv2PKfPfi,"a",@progbits
	.sectionflags	@""
	.align	4
.nv.constant0._Z11vectorMaxv2PKfPfi:
	.zero		916


//--------------------- .nv.constant0._Z9vectorMaxPKfPfi --------------------------
	.section	.nv.constant0._Z9vectorMaxPKfPfi,"a",@progbits
	.sectionflags	@""
	.align	4
.nv.constant0._Z9vectorMaxPKfPfi:
	.zero		916


//--------------------- .nv.constant0._Z35vectorRazlikaSosediSharedMemv5Faza2PKfPfi --------------------------
	.section	.nv.constant0._Z35vectorRazlikaSosediSharedMemv5Faza2PKfPfi,"a",@progbits
	.sectionflags	@""
	.align	4
.nv.constant0._Z35vectorRazlikaSosediSharedMemv5Faza2PKfPfi:
	.zero		916


//--------------------- .nv.constant0._Z35vectorRazlikaSosediSharedMemv5Faza1PKfPfi --------------------------
	.section	.nv.constant0._Z35vectorRazlikaSosediSharedMemv5Faza1PKfPfi,"a",@progbits
	.sectionflags	@""
	.align	4
.nv.constant0._Z35vectorRazlikaSosediSharedMemv5Faza1PKfPfi:
	.zero		916


//--------------------- .nv.constant0._Z35vectorRazlikaSosediSharedMemv4Faza2PKfPfi --------------------------
	.section	.nv.constant0._Z35vectorRazlikaSosediSharedMemv4Faza2PKfPfi,"a",@progbits
	.sectionflags	@""
	.align	4
.nv.constant0._Z35vectorRazlikaSosediSharedMemv4Faza2PKfPfi:
	.zero		916


//--------------------- .nv.constant0._Z35vectorRazlikaSosediSharedMemv4Faza1PKfPfi --------------------------
	.section	.nv.constant0._Z35vectorRazlikaSosediSharedMemv4Faza1PKfPfi,"a",@progbits
	.sectionflags	@""
	.align	4
.nv.constant0._Z35vectorRazlikaSosediSharedMemv4Faza1PKfPfi:
	.zero		916


//--------------------- .nv.constant0._Z30vectorRazlikaSosediSharedMemv3PKfPfi --------------------------
	.section	.nv.constant0._Z30vectorRazlikaSosediSharedMemv3PKfPfi,"a",@progbits
	.sectionflags	@""
	.align	4
.nv.constant0._Z30vectorRazlikaSosediSharedMemv3PKfPfi:
	.zero		916


//--------------------- .nv.constant0._Z30vectorRazlikaSosediSharedMemv2PKfPfi --------------------------
	.section	.nv.constant0._Z30vectorRazlikaSosediSharedMemv2PKfPfi,"a",@progbits
	.sectionflags	@""
	.align	4
.nv.constant0._Z30vectorRazlikaSosediSharedMemv2PKfPfi:
	.zero		916


//--------------------- .nv.constant0._Z28vectorRazlikaSosediSharedMemPKfPfi --------------------------
	.section	.nv.constant0._Z28vectorRazlikaSosediSharedMemPKfPfi,"a",@progbits
	.sectionflags	@""
	.align	4
.nv.constant0._Z28vectorRazlikaSosediSharedMemPKfPfi:
	.zero		916


//--------------------- .nv.constant0._Z19vectorRazlikaSosediPKfPfi --------------------------
	.section	.nv.constant0._Z19vectorRazlikaSosediPKfPfi,"a",@progbits
	.sectionflags	@""
	.align	4
.nv.constant0._Z19vectorRazlikaSosediPKfPfi:
	.zero		916


//--------------------- .nv.constant0._Z18vectorSumSharedMemPfS_S_ --------------------------
	.section	.nv.constant0._Z18vectorSumSharedMemPfS_S_,"a",@progbits
	.sectionflags	@""
	.align	4
.nv.constant0._Z18vectorSumSharedMemPfS_S_:
	.zero		920


//--------------------- .nv.constant0._Z9vectorSumPfS_S_ --------------------------
	.section	.nv.constant0._Z9vectorSumPfS_S_,"a",@progbits
	.sectionflags	@""
	.align	4
.nv.constant0._Z9vectorSumPfS_S_:
	.zero		920


//--------------------- SYMBOLS --------------------------

	.type		.nv.reservedSmem.offset0,@object
	.size		.nv.reservedSmem.offset0,0x4
	.type		.nv.reservedSmem.cap,@object
	.size		.nv.reservedSmem.cap,0x4
